//
// Generated by NVIDIA NVVM Compiler
//
// Compiler Build ID: CL-36424714
// Cuda compilation tools, release 13.0, V13.0.88
// Based on NVVM 20.0.0
//

.version 9.0
.target sm_100
.address_size 64

	// .globl	_Z11withoutSyncPi
// _ZZ11withoutSyncPiE10sharedData has been demoted
// _ZZ8withSyncPiE10sharedData has been demoted
// _ZZ22conditionalSyncCorrectPiE10sharedData has been demoted
// _ZZ15syncPerformancePfiE10sharedData has been demoted
.extern .shared .align 16 .b8 sdata[];

.visible .entry _Z11withoutSyncPi(
	.param .u64 .ptr .align 1 _Z11withoutSyncPi_param_0
)
{
	.reg .b16 	%rs<5>;
	.reg .b32 	%r<10>;
	.reg .b64 	%rd<5>;
	// demoted variable
	.shared .align 4 .b8 _ZZ11withoutSyncPiE10sharedData[1024];
	ld.param.u64 	%rd1, [_Z11withoutSyncPi_param_0];
	cvta.to.global.u64 	%rd2, %rd1;
	mov.u32 	%r1, %tid.x;
	shl.b32 	%r2, %r1, 1;
	shl.b32 	%r3, %r1, 2;
	mov.u32 	%r4, _ZZ11withoutSyncPiE10sharedData;
	add.s32 	%r5, %r4, %r3;
	st.shared.u32 	[%r5], %r2;
	mov.u32 	%r6, %ntid.x;
	cvt.u16.u32 	%rs1, %r1;
	add.s16 	%rs2, %rs1, 1;
	cvt.u16.u32 	%rs3, %r6;
	rem.u16 	%rs4, %rs2, %rs3;
	mul.wide.u16 	%r7, %rs4, 4;
	add.s32 	%r8, %r4, %r7;
	ld.shared.u32 	%r9, [%r8];
	mul.wide.u32 	%rd3, %r1, 4;
	add.s64 	%rd4, %rd2, %rd3;
	st.global.u32 	[%rd4], %r9;
	ret;

}
	// .globl	_Z8withSyncPi
.visible .entry _Z8withSyncPi(
	.param .u64 .ptr .align 1 _Z8withSyncPi_param_0
)
{
	.reg .b16 	%rs<5>;
	.reg .b32 	%r<10>;
	.reg .b64 	%rd<5>;
	// demoted variable
	.shared .align 4 .b8 _ZZ8withSyncPiE10sharedData[1024];
	ld.param.u64 	%rd1, [_Z8withSyncPi_param_0];
	cvta.to.global.u64 	%rd2, %rd1;
	mov.u32 	%r1, %tid.x;
	shl.b32 	%r2, %r1, 1;
	shl.b32 	%r3, %r1, 2;
	mov.u32 	%r4, _ZZ8withSyncPiE10sharedData;
	add.s32 	%r5, %r4, %r3;
	st.shared.u32 	[%r5], %r2;
	bar.sync 	0;
	mov.u32 	%r6, %ntid.x;
	cvt.u16.u32 	%rs1, %r1;
	add.s16 	%rs2, %rs1, 1;
	cvt.u16.u32 	%rs3, %r6;
	rem.u16 	%rs4, %rs2, %rs3;
	mul.wide.u16 	%r7, %rs4, 4;
	add.s32 	%r8, %r4, %r7;
	ld.shared.u32 	%r9, [%r8];
	mul.wide.u32 	%rd3, %r1, 4;
	add.s64 	%rd4, %rd2, %rd3;
	st.global.u32 	[%rd4], %r9;
	ret;

}
	// .globl	_Z23conditionalSyncDeadlockPi
.visible .entry _Z23conditionalSyncDeadlockPi(
	.param .u64 .ptr .align 1 _Z23conditionalSyncDeadlockPi_param_0
)
{
	.reg .pred 	%p<2>;
	.reg .b32 	%r<2>;
	.reg .b64 	%rd<5>;

	ld.param.u64 	%rd1, [_Z23conditionalSyncDeadlockPi_param_0];
	mov.u32 	%r1, %tid.x;
	setp.gt.u32 	%p1, %r1, 127;
	@%p1 bra 	$L__BB2_2;
	bar.sync 	0;
$L__BB2_2:
	cvta.to.global.u64 	%rd2, %rd1;
	mul.wide.u32 	%rd3, %r1, 4;
	add.s64 	%rd4, %rd2, %rd3;
	st.global.u32 	[%rd4], %r1;
	ret;

}
	// .globl	_Z22conditionalSyncCorrectPi
.visible .entry _Z22conditionalSyncCorrectPi(
	.param .u64 .ptr .align 1 _Z22conditionalSyncCorrectPi_param_0
)
{
	.reg .pred 	%p<2>;
	.reg .b32 	%r<9>;
	.reg .b64 	%rd<5>;
	// demoted variable
	.shared .align 4 .b8 _ZZ22conditionalSyncCorrectPiE10sharedData[1024];
	ld.param.u64 	%rd1, [_Z22conditionalSyncCorrectPi_param_0];
	mov.u32 	%r1, %tid.x;
	setp.lt.u32 	%p1, %r1, 128;
	mul.lo.s32 	%r2, %r1, 3;
	shl.b32 	%r3, %r1, 1;
	selp.b32 	%r4, %r3, %r2, %p1;
	shl.b32 	%r5, %r1, 2;
	mov.u32 	%r6, _ZZ22conditionalSyncCorrectPiE10sharedData;
	add.s32 	%r7, %r6, %r5;
	st.shared.u32 	[%r7], %r4;
	cvta.to.global.u64 	%rd2, %rd1;
	bar.sync 	0;
	ld.shared.u32 	%r8, [%r7];
	mul.wide.u32 	%rd3, %r1, 4;
	add.s64 	%rd4, %rd2, %rd3;
	st.global.u32 	[%rd4], %r8;
	ret;

}
	// .globl	_Z14multiPhaseSyncPfi
.visible .entry _Z14multiPhaseSyncPfi(
	.param .u64 .ptr .align 1 _Z14multiPhaseSyncPfi_param_0,
	.param .u32 _Z14multiPhaseSyncPfi_param_1
)
{
	.reg .pred 	%p<6>;
	.reg .b32 	%r<12>;
	.reg .b32 	%f<9>;
	.reg .b64 	%rd<5>;

	ld.param.u64 	%rd1, [_Z14multiPhaseSyncPfi_param_0];
	ld.param.u32 	%r5, [_Z14multiPhaseSyncPfi_param_1];
	mov.u32 	%r1, %tid.x;
	mov.u32 	%r6, %ctaid.x;
	mov.u32 	%r2, %ntid.x;
	mad.lo.s32 	%r3, %r6, %r2, %r1;
	setp.ge.s32 	%p1, %r3, %r5;
	shl.b32 	%r7, %r1, 2;
	mov.u32 	%r8, sdata;
	add.s32 	%r4, %r8, %r7;
	@%p1 bra 	$L__BB4_2;
	cvt.rn.f32.s32 	%f1, %r3;
	st.shared.f32 	[%r4], %f1;
	bra.uni 	$L__BB4_3;
$L__BB4_2:
	mov.b32 	%r9, 0;
	st.shared.u32 	[%r4], %r9;
$L__BB4_3:
	bar.sync 	0;
	setp.eq.s32 	%p2, %r1, 0;
	add.s32 	%r11, %r2, -1;
	setp.ge.u32 	%p3, %r1, %r11;
	or.pred  	%p4, %p2, %p3;
	@%p4 bra 	$L__BB4_5;
	ld.shared.f32 	%f2, [%r4+-4];
	ld.shared.f32 	%f3, [%r4];
	ld.shared.f32 	%f4, [%r4+4];
	add.f32 	%f5, %f2, %f3;
	add.f32 	%f6, %f5, %f4;
	div.rn.f32 	%f7, %f6, 0f40400000;
	st.shared.f32 	[%r4], %f7;
$L__BB4_5:
	setp.ge.s32 	%p5, %r3, %r5;
	bar.sync 	0;
	@%p5 bra 	$L__BB4_7;
	ld.shared.f32 	%f8, [%r4];
	cvta.to.global.u64 	%rd2, %rd1;
	mul.wide.s32 	%rd3, %r3, 4;
	add.s64 	%rd4, %rd2, %rd3;
	st.global.f32 	[%rd4], %f8;
$L__BB4_7:
	ret;

}
	// .globl	_Z15syncPerformancePfi
.visible .entry _Z15syncPerformancePfi(
	.param .u64 .ptr .align 1 _Z15syncPerformancePfi_param_0,
	.param .u32 _Z15syncPerformancePfi_param_1
)
{
	.reg .pred 	%p<10>;
	.reg .b32 	%r<18>;
	.reg .b32 	%f<67>;
	.reg .b64 	%rd<5>;
	// demoted variable
	.shared .align 4 .b8 _ZZ15syncPerformancePfiE10sharedData[1024];
	ld.param.u64 	%rd2, [_Z15syncPerformancePfi_param_0];
	ld.param.u32 	%r11, [_Z15syncPerformancePfi_param_1];
	setp.lt.s32 	%p1, %r11, 1;
	@%p1 bra 	$L__BB5_13;
	mov.u32 	%r12, %tid.x;
	cvta.to.global.u64 	%rd3, %rd2;
	mul.wide.u32 	%rd4, %r12, 4;
	add.s64 	%rd1, %rd3, %rd4;
	shl.b32 	%r13, %r12, 2;
	mov.u32 	%r14, _ZZ15syncPerformancePfiE10sharedData;
	add.s32 	%r1, %r14, %r13;
	and.b32  	%r2, %r11, 15;
	setp.lt.u32 	%p2, %r11, 16;
	@%p2 bra 	$L__BB5_4;
	ld.global.f32 	%f65, [%rd1];
	and.b32  	%r15, %r11, 2147483632;
	neg.s32 	%r16, %r15;
$L__BB5_3:
	.pragma "nounroll";
	fma.rn.f32 	%f7, %f65, 0f40000000, 0f3F800000;
	st.shared.f32 	[%r1], %f7;
	bar.sync 	0;
	ld.shared.f32 	%f8, [%r1];
	st.global.f32 	[%rd1], %f8;
	fma.rn.f32 	%f9, %f8, 0f40000000, 0f3F800000;
	st.shared.f32 	[%r1], %f9;
	bar.sync 	0;
	ld.shared.f32 	%f10, [%r1];
	st.global.f32 	[%rd1], %f10;
	fma.rn.f32 	%f11, %f10, 0f40000000, 0f3F800000;
	st.shared.f32 	[%r1], %f11;
	bar.sync 	0;
	ld.shared.f32 	%f12, [%r1];
	st.global.f32 	[%rd1], %f12;
	fma.rn.f32 	%f13, %f12, 0f40000000, 0f3F800000;
	st.shared.f32 	[%r1], %f13;
	bar.sync 	0;
	ld.shared.f32 	%f14, [%r1];
	st.global.f32 	[%rd1], %f14;
	fma.rn.f32 	%f15, %f14, 0f40000000, 0f3F800000;
	st.shared.f32 	[%r1], %f15;
	bar.sync 	0;
	ld.shared.f32 	%f16, [%r1];
	st.global.f32 	[%rd1], %f16;
	fma.rn.f32 	%f17, %f16, 0f40000000, 0f3F800000;
	st.shared.f32 	[%r1], %f17;
	bar.sync 	0;
	ld.shared.f32 	%f18, [%r1];
	st.global.f32 	[%rd1], %f18;
	fma.rn.f32 	%f19, %f18, 0f40000000, 0f3F800000;
	st.shared.f32 	[%r1], %f19;
	bar.sync 	0;
	ld.shared.f32 	%f20, [%r1];
	st.global.f32 	[%rd1], %f20;
	fma.rn.f32 	%f21, %f20, 0f40000000, 0f3F800000;
	st.shared.f32 	[%r1], %f21;
	bar.sync 	0;
	ld.shared.f32 	%f22, [%r1];
	st.global.f32 	[%rd1], %f22;
	fma.rn.f32 	%f23, %f22, 0f40000000, 0f3F800000;
	st.shared.f32 	[%r1], %f23;
	bar.sync 	0;
	ld.shared.f32 	%f24, [%r1];
	st.global.f32 	[%rd1], %f24;
	fma.rn.f32 	%f25, %f24, 0f40000000, 0f3F800000;
	st.shared.f32 	[%r1], %f25;
	bar.sync 	0;
	ld.shared.f32 	%f26, [%r1];
	st.global.f32 	[%rd1], %f26;
	fma.rn.f32 	%f27, %f26, 0f40000000, 0f3F800000;
	st.shared.f32 	[%r1], %f27;
	bar.sync 	0;
	ld.shared.f32 	%f28, [%r1];
	st.global.f32 	[%rd1], %f28;
	fma.rn.f32 	%f29, %f28, 0f40000000, 0f3F800000;
	st.shared.f32 	[%r1], %f29;
	bar.sync 	0;
	ld.shared.f32 	%f30, [%r1];
	st.global.f32 	[%rd1], %f30;
	fma.rn.f32 	%f31, %f30, 0f40000000, 0f3F800000;
	st.shared.f32 	[%r1], %f31;
	bar.sync 	0;
	ld.shared.f32 	%f32, [%r1];
	st.global.f32 	[%rd1], %f32;
	fma.rn.f32 	%f33, %f32, 0f40000000, 0f3F800000;
	st.shared.f32 	[%r1], %f33;
	bar.sync 	0;
	ld.shared.f32 	%f34, [%r1];
	st.global.f32 	[%rd1], %f34;
	fma.rn.f32 	%f35, %f34, 0f40000000, 0f3F800000;
	st.shared.f32 	[%r1], %f35;
	bar.sync 	0;
	ld.shared.f32 	%f36, [%r1];
	st.global.f32 	[%rd1], %f36;
	fma.rn.f32 	%f37, %f36, 0f40000000, 0f3F800000;
	st.shared.f32 	[%r1], %f37;
	bar.sync 	0;
	ld.shared.f32 	%f65, [%r1];
	st.global.f32 	[%rd1], %f65;
	add.s32 	%r16, %r16, 16;
	setp.ne.s32 	%p3, %r16, 0;
	@%p3 bra 	$L__BB5_3;
$L__BB5_4:
	setp.eq.s32 	%p4, %r2, 0;
	@%p4 bra 	$L__BB5_13;
	and.b32  	%r6, %r11, 7;
	setp.lt.u32 	%p5, %r2, 8;
	@%p5 bra 	$L__BB5_7;
	ld.global.f32 	%f38, [%rd1];
	fma.rn.f32 	%f39, %f38, 0f40000000, 0f3F800000;
	st.shared.f32 	[%r1], %f39;
	bar.sync 	0;
	ld.shared.f32 	%f40, [%r1];
	st.global.f32 	[%rd1], %f40;
	fma.rn.f32 	%f41, %f40, 0f40000000, 0f3F800000;
	st.shared.f32 	[%r1], %f41;
	bar.sync 	0;
	ld.shared.f32 	%f42, [%r1];
	st.global.f32 	[%rd1], %f42;
	fma.rn.f32 	%f43, %f42, 0f40000000, 0f3F800000;
	st.shared.f32 	[%r1], %f43;
	bar.sync 	0;
	ld.shared.f32 	%f44, [%r1];
	st.global.f32 	[%rd1], %f44;
	fma.rn.f32 	%f45, %f44, 0f40000000, 0f3F800000;
	st.shared.f32 	[%r1], %f45;
	bar.sync 	0;
	ld.shared.f32 	%f46, [%r1];
	st.global.f32 	[%rd1], %f46;
	fma.rn.f32 	%f47, %f46, 0f40000000, 0f3F800000;
	st.shared.f32 	[%r1], %f47;
	bar.sync 	0;
	ld.shared.f32 	%f48, [%r1];
	st.global.f32 	[%rd1], %f48;
	fma.rn.f32 	%f49, %f48, 0f40000000, 0f3F800000;
	st.shared.f32 	[%r1], %f49;
	bar.sync 	0;
	ld.shared.f32 	%f50, [%r1];
	st.global.f32 	[%rd1], %f50;
	fma.rn.f32 	%f51, %f50, 0f40000000, 0f3F800000;
	st.shared.f32 	[%r1], %f51;
	bar.sync 	0;
	ld.shared.f32 	%f52, [%r1];
	st.global.f32 	[%rd1], %f52;
	fma.rn.f32 	%f53, %f52, 0f40000000, 0f3F800000;
	st.shared.f32 	[%r1], %f53;
	bar.sync 	0;
	ld.shared.f32 	%f54, [%r1];
	st.global.f32 	[%rd1], %f54;
$L__BB5_7:
	setp.eq.s32 	%p6, %r6, 0;
	@%p6 bra 	$L__BB5_13;
	and.b32  	%r7, %r11, 3;
	setp.lt.u32 	%p7, %r6, 4;
	@%p7 bra 	$L__BB5_10;
	ld.global.f32 	%f55, [%rd1];
	fma.rn.f32 	%f56, %f55, 0f40000000, 0f3F800000;
	st.shared.f32 	[%r1], %f56;
	bar.sync 	0;
	ld.shared.f32 	%f57, [%r1];
	st.global.f32 	[%rd1], %f57;
	fma.rn.f32 	%f58, %f57, 0f40000000, 0f3F800000;
	st.shared.f32 	[%r1], %f58;
	bar.sync 	0;
	ld.shared.f32 	%f59, [%r1];
	st.global.f32 	[%rd1], %f59;
	fma.rn.f32 	%f60, %f59, 0f40000000, 0f3F800000;
	st.shared.f32 	[%r1], %f60;
	bar.sync 	0;
	ld.shared.f32 	%f61, [%r1];
	st.global.f32 	[%rd1], %f61;
	fma.rn.f32 	%f62, %f61, 0f40000000, 0f3F800000;
	st.shared.f32 	[%r1], %f62;
	bar.sync 	0;
	ld.shared.f32 	%f63, [%r1];
	st.global.f32 	[%rd1], %f63;
$L__BB5_10:
	setp.eq.s32 	%p8, %r7, 0;
	@%p8 bra 	$L__BB5_13;
	ld.global.f32 	%f66, [%rd1];
	neg.s32 	%r17, %r7;
$L__BB5_12:
	.pragma "nounroll";
	fma.rn.f32 	%f64, %f66, 0f40000000, 0f3F800000;
	st.shared.f32 	[%r1], %f64;
	bar.sync 	0;
	ld.shared.f32 	%f66, [%r1];
	st.global.f32 	[%rd1], %f66;
	add.s32 	%r17, %r17, 1;
	setp.ne.s32 	%p9, %r17, 0;
	@%p9 bra 	$L__BB5_12;
$L__BB5_13:
	ret;

}


// ===== COMPILED SASS (sm_100) =====

	.target	sm_100

	.elftype	@"ET_EXEC"


//--------------------- .note.nv.tkinfo           --------------------------
	.section	.note.nv.tkinfo,"",@"SHT_NOTE"
	.sectionflags	@"SHF_NOTE_NV_TKINFO"
	.tkinfo
        /*0018*/ 	.word	0x00000002
        /*0030*/ 	.string	""
        /*0030*/ 	.string	"ptxas"
        /*0030*/ 	.string	"Cuda compilation tools, release 13.0, V13.0.88"
        /*0030*/ 	.string	"Build cuda_13.0.r13.0/compiler.36424714_0"
        /*0030*/ 	.string	"-arch sm_100 -m 64 "



//--------------------- .note.nv.cuinfo           --------------------------
	.section	.note.nv.cuinfo,"",@"SHT_NOTE"
	.sectionflags	@"SHF_NOTE_NV_CUINFO"
        /*0018*/ 	.short	0x0002
        /*001a*/ 	.short	0x0064
        /*001c*/ 	.short	0x0082
	.zero		2


//--------------------- .nv.info                  --------------------------
	.section	.nv.info,"",@"SHT_CUDA_INFO"
	.align	4


	//----- nvinfo : EIATTR_REGCOUNT
	.align		4
        /*0000*/ 	.byte	0x04, 0x2f
        /*0002*/ 	.short	(.L_1 - .L_0)
	.align		4
.L_0:
        /*0004*/ 	.word	index@(_Z11withoutSyncPi)
        /*0008*/ 	.word	0x0000000a


	//----- nvinfo : EIATTR_FRAME_SIZE
	.align		4
.L_1:
        /*000c*/ 	.byte	0x04, 0x11
        /*000e*/ 	.short	(.L_3 - .L_2)
	.align		4
.L_2:
        /*0010*/ 	.word	index@($__internal_2_$__cuda_sm20_rem_u16)
        /*0014*/ 	.word	0x00000000


	//----- nvinfo : EIATTR_FRAME_SIZE
	.align		4
.L_3:
        /*0018*/ 	.byte	0x04, 0x11
        /*001a*/ 	.short	(.L_5 - .L_4)
	.align		4
.L_4:
        /*001c*/ 	.word	index@(_Z11withoutSyncPi)
        /*0020*/ 	.word	0x00000000


	//----- nvinfo : EIATTR_REGCOUNT
	.align		4
.L_5:
        /*0024*/ 	.byte	0x04, 0x2f
        /*0026*/ 	.short	(.L_7 - .L_6)
	.align		4
.L_6:
        /*0028*/ 	.word	index@(_Z8withSyncPi)
        /*002c*/ 	.word	0x0000000a


	//----- nvinfo : EIATTR_FRAME_SIZE
	.align		4
.L_7:
        /*0030*/ 	.byte	0x04, 0x11
        /*0032*/ 	.short	(.L_9 - .L_8)
	.align		4
.L_8:
        /*0034*/ 	.word	index@($__internal_1_$__cuda_sm20_rem_u16)
        /*0038*/ 	.word	0x00000000


	//----- nvinfo : EIATTR_FRAME_SIZE
	.align		4
.L_9:
        /*003c*/ 	.byte	0x04, 0x11
        /*003e*/ 	.short	(.L_11 - .L_10)
	.align		4
.L_10:
        /*0040*/ 	.word	index@(_Z8withSyncPi)
        /*0044*/ 	.word	0x00000000


	//----- nvinfo : EIATTR_REGCOUNT
	.align		4
.L_11:
        /*0048*/ 	.byte	0x04, 0x2f
        /*004a*/ 	.short	(.L_13 - .L_12)
	.align		4
.L_12:
        /*004c*/ 	.word	index@(_Z23conditionalSyncDeadlockPi)
        /*0050*/ 	.word	0x00000008


	//----- nvinfo : EIATTR_FRAME_SIZE
	.align		4
.L_13:
        /*0054*/ 	.byte	0x04, 0x11
        /*0056*/ 	.short	(.L_15 - .L_14)
	.align		4
.L_14:
        /*0058*/ 	.word	index@(_Z23conditionalSyncDeadlockPi)
        /*005c*/ 	.word	0x00000000


	//----- nvinfo : EIATTR_REGCOUNT
	.align		4
.L_15:
        /*0060*/ 	.byte	0x04, 0x2f
        /*0062*/ 	.short	(.L_17 - .L_16)
	.align		4
.L_16:
        /*0064*/ 	.word	index@(_Z22conditionalSyncCorrectPi)
        /*0068*/ 	.word	0x0000000c


	//----- nvinfo : EIATTR_FRAME_SIZE
	.align		4
.L_17:
        /*006c*/ 	.byte	0x04, 0x11
        /*006e*/ 	.short	(.L_19 - .L_18)
	.align		4
.L_18:
        /*0070*/ 	.word	index@(_Z22conditionalSyncCorrectPi)
        /*0074*/ 	.word	0x00000000


	//----- nvinfo : EIATTR_REGCOUNT
	.align		4
.L_19:
        /*0078*/ 	.byte	0x04, 0x2f
        /*007a*/ 	.short	(.L_21 - .L_20)
	.align		4
.L_20:
        /*007c*/ 	.word	index@(_Z14multiPhaseSyncPfi)
        /*0080*/ 	.word	0x0000000e


	//----- nvinfo : EIATTR_FRAME_SIZE
	.align		4
.L_21:
        /*0084*/ 	.byte	0x04, 0x11
        /*0086*/ 	.short	(.L_23 - .L_22)
	.align		4
.L_22:
        /*0088*/ 	.word	index@($__internal_0_$__cuda_sm3x_div_rn_noftz_f32_slowpath)
        /*008c*/ 	.word	0x00000000


	//----- nvinfo : EIATTR_FRAME_SIZE
	.align		4
.L_23:
        /*0090*/ 	.byte	0x04, 0x11
        /*0092*/ 	.short	(.L_25 - .L_24)
	.align		4
.L_24:
        /*0094*/ 	.word	index@(_Z14multiPhaseSyncPfi)
        /*0098*/ 	.word	0x00000000


	//----- nvinfo : EIATTR_REGCOUNT
	.align		4
.L_25:
        /*009c*/ 	.byte	0x04, 0x2f
        /*009e*/ 	.short	(.L_27 - .L_26)
	.align		4
.L_26:
        /*00a0*/ 	.word	index@(_Z15syncPerformancePfi)
        /*00a4*/ 	.word	0x00000016


	//----- nvinfo : EIATTR_FRAME_SIZE
	.align		4
.L_27:
        /*00a8*/ 	.byte	0x04, 0x11
        /*00aa*/ 	.short	(.L_29 - .L_28)
	.align		4
.L_28:
        /*00ac*/ 	.word	index@(_Z15syncPerformancePfi)
        /*00b0*/ 	.word	0x00000000


	//----- nvinfo : EIATTR_MIN_STACK_SIZE
	.align		4
.L_29:
        /*00b4*/ 	.byte	0x04, 0x12
        /*00b6*/ 	.short	(.L_31 - .L_30)
	.align		4
.L_30:
        /*00b8*/ 	.word	index@(_Z15syncPerformancePfi)
        /*00bc*/ 	.word	0x00000000


	//----- nvinfo : EIATTR_MIN_STACK_SIZE
	.align		4
.L_31:
        /*00c0*/ 	.byte	0x04, 0x12
        /*00c2*/ 	.short	(.L_33 - .L_32)
	.align		4
.L_32:
        /*00c4*/ 	.word	index@(_Z14multiPhaseSyncPfi)
        /*00c8*/ 	.word	0x00000000


	//----- nvinfo : EIATTR_MIN_STACK_SIZE
	.align		4
.L_33:
        /*00cc*/ 	.byte	0x04, 0x12
        /*00ce*/ 	.short	(.L_35 - .L_34)
	.align		4
.L_34:
        /*00d0*/ 	.word	index@(_Z22conditionalSyncCorrectPi)
        /*00d4*/ 	.word	0x00000000


	//----- nvinfo : EIATTR_MIN_STACK_SIZE
	.align		4
.L_35:
        /*00d8*/ 	.byte	0x04, 0x12
        /*00da*/ 	.short	(.L_37 - .L_36)
	.align		4
.L_36:
        /*00dc*/ 	.word	index@(_Z23conditionalSyncDeadlockPi)
        /*00e0*/ 	.word	0x00000000


	//----- nvinfo : EIATTR_MIN_STACK_SIZE
	.align		4
.L_37:
        /*00e4*/ 	.byte	0x04, 0x12
        /*00e6*/ 	.short	(.L_39 - .L_38)
	.align		4
.L_38:
        /*00e8*/ 	.word	index@(_Z8withSyncPi)
        /*00ec*/ 	.word	0x00000000


	//----- nvinfo : EIATTR_MIN_STACK_SIZE
	.align		4
.L_39:
        /*00f0*/ 	.byte	0x04, 0x12
        /*00f2*/ 	.short	(.L_41 - .L_40)
	.align		4
.L_40:
        /*00f4*/ 	.word	index@(_Z11withoutSyncPi)
        /*00f8*/ 	.word	0x00000000
.L_41:


//--------------------- .nv.compat                --------------------------
	.section	.nv.compat,"",@"SHT_CUDA_COMPAT_INFO"
	.align	4
        /*0000*/ 	.byte	0x02, 0x09, 0x00, 0x00, 0x02, 0x02, 0x01, 0x00, 0x02, 0x05, 0x05, 0x00, 0x03, 0x07, 0x01, 0x01
        /*0010*/ 	.byte	0x02, 0x03, 0x00, 0x00, 0x02, 0x06, 0x01, 0x00, 0x04, 0x0b, 0x08, 0x00, 0x01, 0x00, 0x00, 0x00
        /*0020*/ 	.byte	0x00, 0x00, 0x00, 0x00


//--------------------- .nv.info._Z15syncPerformancePfi --------------------------
	.section	.nv.info._Z15syncPerformancePfi,"",@"SHT_CUDA_INFO"
	.sectionflags	@""
	.align	4


	//----- nvinfo : EIATTR_CUDA_API_VERSION
	.align		4
        /*0000*/ 	.byte	0x04, 0x37
        /*0002*/ 	.short	(.L_43 - .L_42)
.L_42:
        /*0004*/ 	.word	0x00000082


	//----- nvinfo : EIATTR_KPARAM_INFO
	.align		4
.L_43:
        /*0008*/ 	.byte	0x04, 0x17
        /*000a*/ 	.short	(.L_45 - .L_44)
.L_44:
        /*000c*/ 	.word	0x00000000
        /*0010*/ 	.short	0x0001
        /*0012*/ 	.short	0x0008
        /*0014*/ 	.byte	0x00, 0xf0, 0x11, 0x00


	//----- nvinfo : EIATTR_KPARAM_INFO
	.align		4
.L_45:
        /*0018*/ 	.byte	0x04, 0x17
        /*001a*/ 	.short	(.L_47 - .L_46)
.L_46:
        /*001c*/ 	.word	0x00000000
        /*0020*/ 	.short	0x0000
        /*0022*/ 	.short	0x0000
        /*0024*/ 	.byte	0x00, 0xf5, 0x21, 0x00


	//----- nvinfo : EIATTR_SPARSE_MMA_MASK
	.align		4
.L_47:
        /*0028*/ 	.byte	0x03, 0x50
        /*002a*/ 	.short	0x0000


	//----- nvinfo : EIATTR_MAXREG_COUNT
	.align		4
        /*002c*/ 	.byte	0x03, 0x1b
        /*002e*/ 	.short	0x00ff


	//----- nvinfo : EIATTR_NUM_BARRIERS
	.align		4
        /*0030*/ 	.byte	0x02, 0x4c
        /*0032*/ 	.byte	0x01
	.zero		1


	//----- nvinfo : EIATTR_MERCURY_ISA_VERSION
	.align		4
        /*0034*/ 	.byte	0x03, 0x5f
        /*0036*/ 	.short	0x0101


	//----- nvinfo : EIATTR_VRC_CTA_INIT_COUNT
	.align		4
        /*0038*/ 	.byte	0x02, 0x4a
	.zero		1
	.zero		1


	//----- nvinfo : EIATTR_EXIT_INSTR_OFFSETS
	.align		4
        /*003c*/ 	.byte	0x04, 0x1c
        /*003e*/ 	.short	(.L_49 - .L_48)


	//   ....[0]....
.L_48:
        /*0040*/ 	.word	0x00000030


	//   ....[1]....
        /*0044*/ 	.word	0x00000670


	//   ....[2]....
        /*0048*/ 	.word	0x00000960


	//   ....[3]....
        /*004c*/ 	.word	0x00000b10


	//   ....[4]....
        /*0050*/ 	.word	0x00000bd0


	//----- nvinfo : EIATTR_CBANK_PARAM_SIZE
	.align		4
.L_49:
        /*0054*/ 	.byte	0x03, 0x19
        /*0056*/ 	.short	0x000c


	//----- nvinfo : EIATTR_PARAM_CBANK
	.align		4
        /*0058*/ 	.byte	0x04, 0x0a
        /*005a*/ 	.short	(.L_51 - .L_50)
	.align		4
.L_50:
        /*005c*/ 	.word	index@(.nv.constant0._Z15syncPerformancePfi)
        /*0060*/ 	.short	0x0380
        /*0062*/ 	.short	0x000c


	//----- nvinfo : EIATTR_SW_WAR
	.align		4
.L_51:
        /*0064*/ 	.byte	0x04, 0x36
        /*0066*/ 	.short	(.L_53 - .L_52)
.L_52:
        /*0068*/ 	.word	0x00000008
.L_53:


//--------------------- .nv.info._Z14multiPhaseSyncPfi --------------------------
	.section	.nv.info._Z14multiPhaseSyncPfi,"",@"SHT_CUDA_INFO"
	.sectionflags	@""
	.align	4


	//----- nvinfo : EIATTR_CUDA_API_VERSION
	.align		4
        /*0000*/ 	.byte	0x04, 0x37
        /*0002*/ 	.short	(.L_55 - .L_54)
.L_54:
        /*0004*/ 	.word	0x00000082


	//----- nvinfo : EIATTR_KPARAM_INFO
	.align		4
.L_55:
        /*0008*/ 	.byte	0x04, 0x17
        /*000a*/ 	.short	(.L_57 - .L_56)
.L_56:
        /*000c*/ 	.word	0x00000000
        /*0010*/ 	.short	0x0001
        /*0012*/ 	.short	0x0008
        /*0014*/ 	.byte	0x00, 0xf0, 0x11, 0x00


	//----- nvinfo : EIATTR_KPARAM_INFO
	.align		4
.L_57:
        /*0018*/ 	.byte	0x04, 0x17
        /*001a*/ 	.short	(.L_59 - .L_58)
.L_58:
        /*001c*/ 	.word	0x00000000
        /*0020*/ 	.short	0x0000
        /*0022*/ 	.short	0x0000
        /*0024*/ 	.byte	0x00, 0xf5, 0x21, 0x00


	//----- nvinfo : EIATTR_SPARSE_MMA_MASK
	.align		4
.L_59:
        /*0028*/ 	.byte	0x03, 0x50
        /*002a*/ 	.short	0x0000


	//----- nvinfo : EIATTR_MAXREG_COUNT
	.align		4
        /*002c*/ 	.byte	0x03, 0x1b
        /*002e*/ 	.short	0x00ff


	//----- nvinfo : EIATTR_NUM_BARRIERS
	.align		4
        /*0030*/ 	.byte	0x02, 0x4c
        /*0032*/ 	.byte	0x01
	.zero		1


	//----- nvinfo : EIATTR_MERCURY_ISA_VERSION
	.align		4
        /*0034*/ 	.byte	0x03, 0x5f
        /*0036*/ 	.short	0x0101


	//----- nvinfo : EIATTR_VRC_CTA_INIT_COUNT
	.align		4
        /*0038*/ 	.byte	0x02, 0x4a
	.zero		1
	.zero		1


	//----- nvinfo : EIATTR_EXIT_INSTR_OFFSETS
	.align		4
        /*003c*/ 	.byte	0x04, 0x1c
        /*003e*/ 	.short	(.L_61 - .L_60)


	//   ....[0]....
.L_60:
        /*0040*/ 	.word	0x000002c0


	//   ....[1]....
        /*0044*/ 	.word	0x00000320


	//----- nvinfo : EIATTR_CRS_STACK_SIZE
	.align		4
.L_61:
        /*0048*/ 	.byte	0x04, 0x1e
        /*004a*/ 	.short	(.L_63 - .L_62)
.L_62:
        /*004c*/ 	.word	0x00000000


	//----- nvinfo : EIATTR_CBANK_PARAM_SIZE
	.align		4
.L_63:
        /*0050*/ 	.byte	0x03, 0x19
        /*0052*/ 	.short	0x000c


	//----- nvinfo : EIATTR_PARAM_CBANK
	.align		4
        /*0054*/ 	.byte	0x04, 0x0a
        /*0056*/ 	.short	(.L_65 - .L_64)
	.align		4
.L_64:
        /*0058*/ 	.word	index@(.nv.constant0._Z14multiPhaseSyncPfi)
        /*005c*/ 	.short	0x0380
        /*005e*/ 	.short	0x000c


	//----- nvinfo : EIATTR_SW_WAR
	.align		4
.L_65:
        /*0060*/ 	.byte	0x04, 0x36
        /*0062*/ 	.short	(.L_67 - .L_66)
.L_66:
        /*0064*/ 	.word	0x00000008
.L_67:


//--------------------- .nv.info._Z22conditionalSyncCorrectPi --------------------------
	.section	.nv.info._Z22conditionalSyncCorrectPi,"",@"SHT_CUDA_INFO"
	.sectionflags	@""
	.align	4


	//----- nvinfo : EIATTR_CUDA_API_VERSION
	.align		4
        /*0000*/ 	.byte	0x04, 0x37
        /*0002*/ 	.short	(.L_69 - .L_68)
.L_68:
        /*0004*/ 	.word	0x00000082


	//----- nvinfo : EIATTR_KPARAM_INFO
	.align		4
.L_69:
        /*0008*/ 	.byte	0x04, 0x17
        /*000a*/ 	.short	(.L_71 - .L_70)
.L_70:
        /*000c*/ 	.word	0x00000000
        /*0010*/ 	.short	0x0000
        /*0012*/ 	.short	0x0000
        /*0014*/ 	.byte	0x00, 0xf5, 0x21, 0x00


	//----- nvinfo : EIATTR_SPARSE_MMA_MASK
	.align		4
.L_71:
        /*0018*/ 	.byte	0x03, 0x50
        /*001a*/ 	.short	0x0000


	//----- nvinfo : EIATTR_MAXREG_COUNT
	.align		4
        /*001c*/ 	.byte	0x03, 0x1b
        /*001e*/ 	.short	0x00ff


	//----- nvinfo : EIATTR_NUM_BARRIERS
	.align		4
        /*0020*/ 	.byte	0x02, 0x4c
        /*0022*/ 	.byte	0x01
	.zero		1


	//----- nvinfo : EIATTR_MERCURY_ISA_VERSION
	.align		4
        /*0024*/ 	.byte	0x03, 0x5f
        /*0026*/ 	.short	0x0101


	//----- nvinfo : EIATTR_VRC_CTA_INIT_COUNT
	.align		4
        /*0028*/ 	.byte	0x02, 0x4a
	.zero		1
	.zero		1


	//----- nvinfo : EIATTR_EXIT_INSTR_OFFSETS
	.align		4
        /*002c*/ 	.byte	0x04, 0x1c
        /*002e*/ 	.short	(.L_73 - .L_72)


	//   ....[0]....
.L_72:
        /*0030*/ 	.word	0x00000100


	//----- nvinfo : EIATTR_CBANK_PARAM_SIZE
	.align		4
.L_73:
        /*0034*/ 	.byte	0x03, 0x19
        /*0036*/ 	.short	0x0008


	//----- nvinfo : EIATTR_PARAM_CBANK
	.align		4
        /*0038*/ 	.byte	0x04, 0x0a
        /*003a*/ 	.short	(.L_75 - .L_74)
	.align		4
.L_74:
        /*003c*/ 	.word	index@(.nv.constant0._Z22conditionalSyncCorrectPi)
        /*0040*/ 	.short	0x0380
        /*0042*/ 	.short	0x0008


	//----- nvinfo : EIATTR_SW_WAR
	.align		4
.L_75:
        /*0044*/ 	.byte	0x04, 0x36
        /*0046*/ 	.short	(.L_77 - .L_76)
.L_76:
        /*0048*/ 	.word	0x00000008
.L_77:


//--------------------- .nv.info._Z23conditionalSyncDeadlockPi --------------------------
	.section	.nv.info._Z23conditionalSyncDeadlockPi,"",@"SHT_CUDA_INFO"
	.sectionflags	@""
	.align	4


	//----- nvinfo : EIATTR_CUDA_API_VERSION
	.align		4
        /*0000*/ 	.byte	0x04, 0x37
        /*0002*/ 	.short	(.L_79 - .L_78)
.L_78:
        /*0004*/ 	.word	0x00000082


	//----- nvinfo : EIATTR_KPARAM_INFO
	.align		4
.L_79:
        /*0008*/ 	.byte	0x04, 0x17
        /*000a*/ 	.short	(.L_81 - .L_80)
.L_80:
        /*000c*/ 	.word	0x00000000
        /*0010*/ 	.short	0x0000
        /*0012*/ 	.short	0x0000
        /*0014*/ 	.byte	0x00, 0xf5, 0x21, 0x00


	//----- nvinfo : EIATTR_SPARSE_MMA_MASK
	.align		4
.L_81:
        /*0018*/ 	.byte	0x03, 0x50
        /*001a*/ 	.short	0x0000


	//----- nvinfo : EIATTR_MAXREG_COUNT
	.align		4
        /*001c*/ 	.byte	0x03, 0x1b
        /*001e*/ 	.short	0x00ff


	//----- nvinfo : EIATTR_NUM_BARRIERS
	.align		4
        /*0020*/ 	.byte	0x02, 0x4c
        /*0022*/ 	.byte	0x01
	.zero		1


	//----- nvinfo : EIATTR_MERCURY_ISA_VERSION
	.align		4
        /*0024*/ 	.byte	0x03, 0x5f
        /*0026*/ 	.short	0x0101


	//----- nvinfo : EIATTR_VRC_CTA_INIT_COUNT
	.align		4
        /*0028*/ 	.byte	0x02, 0x4a
	.zero		1
	.zero		1


	//----- nvinfo : EIATTR_EXIT_INSTR_OFFSETS
	.align		4
        /*002c*/ 	.byte	0x04, 0x1c
        /*002e*/ 	.short	(.L_83 - .L_82)


	//   ....[0]....
.L_82:
        /*0030*/ 	.word	0x00000080


	//----- nvinfo : EIATTR_CBANK_PARAM_SIZE
	.align		4
.L_83:
        /*0034*/ 	.byte	0x03, 0x19
        /*0036*/ 	.short	0x0008


	//----- nvinfo : EIATTR_PARAM_CBANK
	.align		4
        /*0038*/ 	.byte	0x04, 0x0a
        /*003a*/ 	.short	(.L_85 - .L_84)
	.align		4
.L_84:
        /*003c*/ 	.word	index@(.nv.constant0._Z23conditionalSyncDeadlockPi)
        /*0040*/ 	.short	0x0380
        /*0042*/ 	.short	0x0008


	//----- nvinfo : EIATTR_SW_WAR
	.align		4
.L_85:
        /*0044*/ 	.byte	0x04, 0x36
        /*0046*/ 	.short	(.L_87 - .L_86)
.L_86:
        /*0048*/ 	.word	0x00000008
.L_87:


//--------------------- .nv.info._Z8withSyncPi    --------------------------
	.section	.nv.info._Z8withSyncPi,"",@"SHT_CUDA_INFO"
	.sectionflags	@""
	.align	4


	//----- nvinfo : EIATTR_CUDA_API_VERSION
	.align		4
        /*0000*/ 	.byte	0x04, 0x37
        /*0002*/ 	.short	(.L_89 - .L_88)
.L_88:
        /*0004*/ 	.word	0x00000082


	//----- nvinfo : EIATTR_KPARAM_INFO
	.align		4
.L_89:
        /*0008*/ 	.byte	0x04, 0x17
        /*000a*/ 	.short	(.L_91 - .L_90)
.L_90:
        /*000c*/ 	.word	0x00000000
        /*0010*/ 	.short	0x0000
        /*0012*/ 	.short	0x0000
        /*0014*/ 	.byte	0x00, 0xf5, 0x21, 0x00


	//----- nvinfo : EIATTR_SPARSE_MMA_MASK
	.align		4
.L_91:
        /*0018*/ 	.byte	0x03, 0x50
        /*001a*/ 	.short	0x0000


	//----- nvinfo : EIATTR_MAXREG_COUNT
	.align		4
        /*001c*/ 	.byte	0x03, 0x1b
        /*001e*/ 	.short	0x00ff


	//----- nvinfo : EIATTR_NUM_BARRIERS
	.align		4
        /*0020*/ 	.byte	0x02, 0x4c
        /*0022*/ 	.byte	0x01
	.zero		1


	//----- nvinfo : EIATTR_MERCURY_ISA_VERSION
	.align		4
        /*0024*/ 	.byte	0x03, 0x5f
        /*0026*/ 	.short	0x0101


	//----- nvinfo : EIATTR_VRC_CTA_INIT_COUNT
	.align		4
        /*0028*/ 	.byte	0x02, 0x4a
	.zero		1
	.zero		1


	//----- nvinfo : EIATTR_EXIT_INSTR_OFFSETS
	.align		4
        /*002c*/ 	.byte	0x04, 0x1c
        /*002e*/ 	.short	(.L_93 - .L_92)


	//   ....[0]....
.L_92:
        /*0030*/ 	.word	0x00000160


	//----- nvinfo : EIATTR_CRS_STACK_SIZE
	.align		4
.L_93:
        /*0034*/ 	.byte	0x04, 0x1e
        /*0036*/ 	.short	(.L_95 - .L_94)
.L_94:
        /*0038*/ 	.word	0x00000000


	//----- nvinfo : EIATTR_CBANK_PARAM_SIZE
	.align		4
.L_95:
        /*003c*/ 	.byte	0x03, 0x19
        /*003e*/ 	.short	0x0008


	//----- nvinfo : EIATTR_PARAM_CBANK
	.align		4
        /*0040*/ 	.byte	0x04, 0x0a
        /*0042*/ 	.short	(.L_97 - .L_96)
	.align		4
.L_96:
        /*0044*/ 	.word	index@(.nv.constant0._Z8withSyncPi)
        /*0048*/ 	.short	0x0380
        /*004a*/ 	.short	0x0008


	//----- nvinfo : EIATTR_SW_WAR
	.align		4
.L_97:
        /*004c*/ 	.byte	0x04, 0x36
        /*004e*/ 	.short	(.L_99 - .L_98)
.L_98:
        /*0050*/ 	.word	0x00000008
.L_99:


//--------------------- .nv.info._Z11withoutSyncPi --------------------------
	.section	.nv.info._Z11withoutSyncPi,"",@"SHT_CUDA_INFO"
	.sectionflags	@""
	.align	4


	//----- nvinfo : EIATTR_CUDA_API_VERSION
	.align		4
        /*0000*/ 	.byte	0x04, 0x37
        /*0002*/ 	.short	(.L_101 - .L_100)
.L_100:
        /*0004*/ 	.word	0x00000082


	//----- nvinfo : EIATTR_KPARAM_INFO
	.align		4
.L_101:
        /*0008*/ 	.byte	0x04, 0x17
        /*000a*/ 	.short	(.L_103 - .L_102)
.L_102:
        /*000c*/ 	.word	0x00000000
        /*0010*/ 	.short	0x0000
        /*0012*/ 	.short	0x0000
        /*0014*/ 	.byte	0x00, 0xf5, 0x21, 0x00


	//----- nvinfo : EIATTR_SPARSE_MMA_MASK
	.align		4
.L_103:
        /*0018*/ 	.byte	0x03, 0x50
        /*001a*/ 	.short	0x0000


	//----- nvinfo : EIATTR_MAXREG_COUNT
	.align		4
        /*001c*/ 	.byte	0x03, 0x1b
        /*001e*/ 	.short	0x00ff


	//----- nvinfo : EIATTR_MERCURY_ISA_VERSION
	.align		4
        /*0020*/ 	.byte	0x03, 0x5f
        /*0022*/ 	.short	0x0101


	//----- nvinfo : EIATTR_VRC_CTA_INIT_COUNT
	.align		4
        /*0024*/ 	.byte	0x02, 0x4a
	.zero		1
	.zero		1


	//----- nvinfo : EIATTR_EXIT_INSTR_OFFSETS
	.align		4
        /*0028*/ 	.byte	0x04, 0x1c
        /*002a*/ 	.short	(.L_105 - .L_104)


	//   ....[0]....
.L_104:
        /*002c*/ 	.word	0x00000150


	//----- nvinfo : EIATTR_CRS_STACK_SIZE
	.align		4
.L_105:
        /*0030*/ 	.byte	0x04, 0x1e
        /*0032*/ 	.short	(.L_107 - .L_106)
.L_106:
        /*0034*/ 	.word	0x00000000


	//----- nvinfo : EIATTR_CBANK_PARAM_SIZE
	.align		4
.L_107:
        /*0038*/ 	.byte	0x03, 0x19
        /*003a*/ 	.short	0x0008


	//----- nvinfo : EIATTR_PARAM_CBANK
	.align		4
        /*003c*/ 	.byte	0x04, 0x0a
        /*003e*/ 	.short	(.L_109 - .L_108)
	.align		4
.L_108:
        /*0040*/ 	.word	index@(.nv.constant0._Z11withoutSyncPi)
        /*0044*/ 	.short	0x0380
        /*0046*/ 	.short	0x0008


	//----- nvinfo : EIATTR_SW_WAR
	.align		4
.L_109:
        /*0048*/ 	.byte	0x04, 0x36
        /*004a*/ 	.short	(.L_111 - .L_110)
.L_110:
        /*004c*/ 	.word	0x00000008
.L_111:


//--------------------- .nv.callgraph             --------------------------
	.section	.nv.callgraph,"",@"SHT_CUDA_CALLGRAPH"
	.align	4
	.sectionentsize	8
	.align		4
        /*0000*/ 	.word	0x00000000
	.align		4
        /*0004*/ 	.word	0xffffffff
	.align		4
        /*0008*/ 	.word	0x00000000
	.align		4
        /*000c*/ 	.word	0xfffffffe
	.align		4
        /*0010*/ 	.word	0x00000000
	.align		4
        /*0014*/ 	.word	0xfffffffd
	.align		4
        /*0018*/ 	.word	0x00000000
	.align		4
        /*001c*/ 	.word	0xfffffffc


//--------------------- .text._Z15syncPerformancePfi --------------------------
	.section	.text._Z15syncPerformancePfi,"ax",@progbits
	.align	128
        .global         _Z15syncPerformancePfi
        .type           _Z15syncPerformancePfi,@function
        .size           _Z15syncPerformancePfi,(.L_x_30 - _Z15syncPerformancePfi)
        .other          _Z15syncPerformancePfi,@"STO_CUDA_ENTRY STV_DEFAULT"
_Z15syncPerformancePfi:
.text._Z15syncPerformancePfi:
[----:B------:R-:W-:Y:S08]  /*0000*/  LDC R1, c[0x0][0x37c] ;  /* 0x0000df00ff017b82 */ /* 0x000ff00000000800 */
[----:B------:R-:W0:Y:S02]  /*0010*/  LDC R0, c[0x0][0x388] ;  /* 0x0000e200ff007b82 */ /* 0x000e240000000800 */
[----:B0-----:R-:W-:-:S13]  /*0020*/  ISETP.GE.AND P0, PT, R0, 0x1, PT ;  /* 0x000000010000780c */ /* 0x001fda0003f06270 */
[----:B------:R-:W-:Y:S05]  /*0030*/  @!P0 EXIT ;  /* 0x000000000000894d */ /* 0x000fea0003800000 */
[----:B------:R-:W0:Y:S01]  /*0040*/  S2R R5, SR_TID.X ;  /* 0x0000000000057919 */ /* 0x000e220000002100 */
[----:B------:R-:W1:Y:S01]  /*0050*/  S2UR UR5, SR_CgaCtaId ;  /* 0x00000000000579c3 */ /* 0x000e620000008800 */
[C---:B------:R-:W-:Y:S01]  /*0060*/  ISETP.GE.U32.AND P1, PT, R0.reuse, 0x10, PT ;  /* 0x000000100000780c */ /* 0x040fe20003f26070 */
[----:B------:R-:W-:Y:S01]  /*0070*/  UMOV UR4, 0x400 ;  /* 0x0000040000047882 */ /* 0x000fe20000000000 */
[----:B------:R-:W-:Y:S01]  /*0080*/  LOP3.LUT R8, R0, 0xf, RZ, 0xc0, !PT ;  /* 0x0000000f00087812 */ /* 0x000fe200078ec0ff */
[----:B------:R-:W2:Y:S03]  /*0090*/  LDCU.64 UR6, c[0x0][0x358] ;  /* 0x00006b00ff0677ac */ /* 0x000ea60008000a00 */
[----:B------:R-:W-:Y:S01]  /*00a0*/  ISETP.NE.AND P0, PT, R8, RZ, PT ;  /* 0x000000ff0800720c */ /* 0x000fe20003f05270 */
[----:B------:R-:W3:Y:S01]  /*00b0*/  LDC.64 R2, c[0x0][0x380] ;  /* 0x0000e000ff027b82 */ /* 0x000ee20000000a00 */
[----:B-1----:R-:W-:-:S06]  /*00c0*/  ULEA UR4, UR5, UR4, 0x18 ;  /* 0x0000000405047291 */ /* 0x002fcc000f8ec0ff */
[C---:B0-----:R-:W-:Y:S01]  /*00d0*/  LEA R4, R5.reuse, UR4, 0x2 ;  /* 0x0000000405047c11 */ /* 0x041fe2000f8e10ff */
[----:B---3--:R-:W-:Y:S01]  /*00e0*/  IMAD.WIDE.U32 R2, R5, 0x4, R2 ;  /* 0x0000000405027825 */ /* 0x008fe200078e0002 */
[----:B--2---:R-:W-:Y:S06]  /*00f0*/  @!P1 BRA `(.L_x_0) ;  /* 0x00000004005c9947 */ /* 0x004fec0003800000 */
[----:B------:R0:W5:Y:S01]  /*0100*/  LDG.E R7, desc[UR6][R2.64] ;  /* 0x0000000602077981 */ /* 0x000162000c1e1900 */
[----:B------:R-:W-:-:S04]  /*0110*/  LOP3.LUT R5, R0, 0x7ffffff0, RZ, 0xc0, !PT ;  /* 0x7ffffff000057812 */ /* 0x000fc800078ec0ff */
[----:B------:R-:W-:-:S07]  /*0120*/  IADD3 R5, PT, PT, -R5, RZ, RZ ;  /* 0x000000ff05057210 */ /* 0x000fce0007ffe1ff */
.L_x_1:
[----:B------:R-:W-:Y:S01]  /*0130*/  HFMA2 R6, -RZ, RZ, 2, 0 ;  /* 0x40000000ff067431 */ /* 0x000fe200000001ff */
[----:B------:R-:W-:-:S04]  /*0140*/  IADD3 R5, PT, PT, R5, 0x10, RZ ;  /* 0x0000001005057810 */ /* 0x000fc80007ffe0ff */
[----:B------:R-:W-:Y:S01]  /*0150*/  ISETP.NE.AND P1, PT, R5, RZ, PT ;  /* 0x000000ff0500720c */ /* 0x000fe20003f25270 */
[----:B-1---5:R-:W-:-:S05]  /*0160*/  FFMA R7, R7, R6, 1 ;  /* 0x3f80000007077423 */ /* 0x022fca0000000006 */
[----:B------:R-:W-:Y:S01]  /*0170*/  STS [R4], R7 ;  /* 0x0000000704007388 */ /* 0x000fe20000000800 */
[----:B------:R-:W-:Y:S06]  /*0180*/  BAR.SYNC.DEFER_BLOCKING 0x0 ;  /* 0x0000000000007b1d */ /* 0x000fec0000010000 */
[----:B------:R-:W1:Y:S02]  /*0190*/  LDS R9, [R4] ;  /* 0x0000000004097984 */ /* 0x000e640000000800 */
[-C--:B-1----:R-:W-:Y:S02]  /*01a0*/  FFMA R11, R9, R6.reuse, 1 ;  /* 0x3f800000090b7423 */ /* 0x082fe40000000006 */
[----:B------:R-:W-:Y:S04]  /*01b0*/  STG.E desc[UR6][R2.64], R9 ;  /* 0x0000000902007986 */ /* 0x000fe8000c101906 */
[----:B------:R-:W-:Y:S01]  /*01c0*/  STS [R4], R11 ;  /* 0x0000000b04007388 */ /* 0x000fe20000000800 */
[----:B------:R-:W-:Y:S06]  /*01d0*/  BAR.SYNC.DEFER_BLOCKING 0x0 ;  /* 0x0000000000007b1d */ /* 0x000fec0000010000 */
[----:B------:R-:W1:Y:S02]  /*01e0*/  LDS R13, [R4] ;  /* 0x00000000040d7984 */ /* 0x000e640000000800 */
[----:B-1----:R-:W-:-:S02]  /*01f0*/  FFMA R15, R13, R6, 1 ;  /* 0x3f8000000d0f7423 */ /* 0x002fc40000000006 */
        /* <DEDUP_REMOVED lines=68> */
[----:B------:R-:W1:Y:S04]  /*0640*/  LDS R7, [R4] ;  /* 0x0000000004077984 */ /* 0x000e680000000800 */
[----:B-1----:R1:W-:Y:S01]  /*0650*/  STG.E desc[UR6][R2.64], R7 ;  /* 0x0000000702007986 */ /* 0x0023e2000c101906 */
[----:B------:R-:W-:Y:S05]  /*0660*/  @P1 BRA `(.L_x_1) ;  /* 0xfffffff800b01947 */ /* 0x000fea000383ffff */
.L_x_0:
[----:B------:R-:W-:Y:S05]  /*0670*/  @!P0 EXIT ;  /* 0x000000000000894d */ /* 0x000fea0003800000 */
[----:B------:R-:W-:Y:S02]  /*0680*/  ISETP.GE.U32.AND P0, PT, R8, 0x8, PT ;  /* 0x000000080800780c */ /* 0x000fe40003f06070 */
[----:B------:R-:W-:-:S04]  /*0690*/  LOP3.LUT R10, R0, 0x7, RZ, 0xc0, !PT ;  /* 0x00000007000a7812 */ /* 0x000fc800078ec0ff */
[----:B------:R-:W-:-:S07]  /*06a0*/  ISETP.NE.AND P1, PT, R10, RZ, PT ;  /* 0x000000ff0a00720c */ /* 0x000fce0003f25270 */
[----:B------:R-:W-:Y:S06]  /*06b0*/  @!P0 BRA `(.L_x_2) ;  /* 0x0000000000a88947 */ /* 0x000fec0003800000 */
[----:B------:R-:W2:Y:S01]  /*06c0*/  LDG.E R5, desc[UR6][R2.64] ;  /* 0x0000000602057981 */ /* 0x000ea2000c1e1900 */
[----:B------:R-:W-:-:S05]  /*06d0*/  MOV R6, 0x40000000 ;  /* 0x4000000000067802 */ /* 0x000fca0000000f00 */
[----:B--2---:R-:W-:-:S05]  /*06e0*/  FFMA R5, R6, R5, 1 ;  /* 0x3f80000006057423 */ /* 0x004fca0000000005 */
[----:B------:R-:W-:Y:S01]  /*06f0*/  STS [R4], R5 ;  /* 0x0000000504007388 */ /* 0x000fe20000000800 */
[----:B------:R-:W-:Y:S06]  /*0700*/  BAR.SYNC.DEFER_BLOCKING 0x0 ;  /* 0x0000000000007b1d */ /* 0x000fec0000010000 */
[----:B-1----:R-:W1:Y:S02]  /*0710*/  LDS R7, [R4] ;  /* 0x0000000004077984 */ /* 0x002e640000000800 */
        /* <DEDUP_REMOVED lines=35> */
[----:B-1----:R2:W-:Y:S02]  /*0950*/  STG.E desc[UR6][R2.64], R11 ;  /* 0x0000000b02007986 */ /* 0x0025e4000c101906 */
.L_x_2:
[----:B------:R-:W-:Y:S05]  /*0960*/  @!P1 EXIT ;  /* 0x000000000000994d */ /* 0x000fea0003800000 */
[----:B------:R-:W-:Y:S02]  /*0970*/  ISETP.GE.U32.AND P0, PT, R10, 0x4, PT ;  /* 0x000000040a00780c */ /* 0x000fe40003f06070 */
[----:B------:R-:W-:-:S04]  /*0980*/  LOP3.LUT R0, R0, 0x3, RZ, 0xc0, !PT ;  /* 0x0000000300007812 */ /* 0x000fc800078ec0ff */
[----:B------:R-:W-:-:S07]  /*0990*/  ISETP.NE.AND P1, PT, R0, RZ, PT ;  /* 0x000000ff0000720c */ /* 0x000fce0003f25270 */
[----:B------:R-:W-:Y:S06]  /*09a0*/  @!P0 BRA `(.L_x_3) ;  /* 0x0000000000588947 */ /* 0x000fec0003800000 */
[----:B------:R-:W3:Y:S01]  /*09b0*/  LDG.E R5, desc[UR6][R2.64] ;  /* 0x0000000602057981 */ /* 0x000ee2000c1e1900 */
[----:B------:R-:W-:-:S05]  /*09c0*/  HFMA2 R6, -RZ, RZ, 2, 0 ;  /* 0x40000000ff067431 */ /* 0x000fca00000001ff */
[----:B---3--:R-:W-:-:S05]  /*09d0*/  FFMA R5, R6, R5, 1 ;  /* 0x3f80000006057423 */ /* 0x008fca0000000005 */
[----:B------:R-:W-:Y:S01]  /*09e0*/  STS [R4], R5 ;  /* 0x0000000504007388 */ /* 0x000fe20000000800 */
[----:B------:R-:W-:Y:S06]  /*09f0*/  BAR.SYNC.DEFER_BLOCKING 0x0 ;  /* 0x0000000000007b1d */ /* 0x000fec0000010000 */
[----:B-1----:R-:W1:Y:S02]  /*0a00*/  LDS R7, [R4] ;  /* 0x0000000004077984 */ /* 0x002e640000000800 */
[-C--:B-1----:R-:W-:Y:S02]  /*0a10*/  FFMA R9, R7, R6.reuse, 1 ;  /* 0x3f80000007097423 */ /* 0x082fe40000000006 */
[----:B------:R-:W-:Y:S04]  /*0a20*/  STG.E desc[UR6][R2.64], R7 ;  /* 0x0000000702007986 */ /* 0x000fe8000c101906 */
[----:B------:R-:W-:Y:S01]  /*0a30*/  STS [R4], R9 ;  /* 0x0000000904007388 */ /* 0x000fe20000000800 */
[----:B------:R-:W-:Y:S06]  /*0a40*/  BAR.SYNC.DEFER_BLOCKING 0x0 ;  /* 0x0000000000007b1d */ /* 0x000fec0000010000 */
[----:B--2---:R-:W1:Y:S02]  /*0a50*/  LDS R11, [R4] ;  /* 0x00000000040b7984 */ /* 0x004e640000000800 */
        /* <DEDUP_REMOVED lines=11> */
.L_x_3:
[----:B------:R-:W-:Y:S05]  /*0b10*/  @!P1 EXIT ;  /* 0x000000000000994d */ /* 0x000fea0003800000 */
[----:B------:R4:W5:Y:S01]  /*0b20*/  LDG.E R5, desc[UR6][R2.64] ;  /* 0x0000000602057981 */ /* 0x000962000c1e1900 */
[----:B------:R-:W-:Y:S02]  /*0b30*/  IADD3 R0, PT, PT, -R0, RZ, RZ ;  /* 0x000000ff00007210 */ /* 0x000fe40007ffe1ff */
[----:B------:R-:W-:-:S07]  /*0b40*/  MOV R6, 0x40000000 ;  /* 0x4000000000067802 */ /* 0x000fce0000000f00 */
.L_x_4:
[----:B-1-3-5:R-:W-:Y:S01]  /*0b50*/  FFMA R7, R5, R6, 1 ;  /* 0x3f80000005077423 */ /* 0x02afe20000000006 */
[----:B------:R-:W-:-:S04]  /*0b60*/  IADD3 R0, PT, PT, R0, 0x1, RZ ;  /* 0x0000000100007810 */ /* 0x000fc80007ffe0ff */
[----:B------:R-:W-:Y:S01]  /*0b70*/  STS [R4], R7 ;  /* 0x0000000704007388 */ /* 0x000fe20000000800 */
[----:B------:R-:W-:Y:S01]  /*0b80*/  BAR.SYNC.DEFER_BLOCKING 0x0 ;  /* 0x0000000000007b1d */ /* 0x000fe20000010000 */
[----:B------:R-:W-:-:S05]  /*0b90*/  ISETP.NE.AND P0, PT, R0, RZ, PT ;  /* 0x000000ff0000720c */ /* 0x000fca0003f05270 */
[----:B------:R-:W1:Y:S04]  /*0ba0*/  LDS R5, [R4] ;  /* 0x0000000004057984 */ /* 0x000e680000000800 */
[----:B-1----:R1:W-:Y:S04]  /*0bb0*/  STG.E desc[UR6][R2.64], R5 ;  /* 0x0000000502007986 */ /* 0x0023e8000c101906 */
[----:B------:R-:W-:Y:S05]  /*0bc0*/  @P0 BRA `(.L_x_4) ;  /* 0xfffffffc00e00947 */ /* 0x000fea000383ffff */
[----:B------:R-:W-:Y:S05]  /*0bd0*/  EXIT ;  /* 0x000000000000794d */ /* 0x000fea0003800000 */
.L_x_5:
[----:B------:R-:W-:-:S00]  /*0be0*/  BRA `(.L_x_5) ;  /* 0xfffffffc00fc7947 */ /* 0x000fc0000383ffff */
[----:B------:R-:W-:-:S00]  /*0bf0*/  NOP ;  /* 0x0000000000007918 */ /* 0x000fc00000000000 */
        /* <DEDUP_REMOVED lines=8> */
.L_x_30:


//--------------------- .text._Z14multiPhaseSyncPfi --------------------------
	.section	.text._Z14multiPhaseSyncPfi,"ax",@progbits
	.align	128
        .global         _Z14multiPhaseSyncPfi
        .type           _Z14multiPhaseSyncPfi,@function
        .size           _Z14multiPhaseSyncPfi,(.L_x_27 - _Z14multiPhaseSyncPfi)
        .other          _Z14multiPhaseSyncPfi,@"STO_CUDA_ENTRY STV_DEFAULT"
_Z14multiPhaseSyncPfi:
.text._Z14multiPhaseSyncPfi:
[----:B------:R-:W-:Y:S01]  /*0000*/  LDC R1, c[0x0][0x37c] ;  /* 0x0000df00ff017b82 */ /* 0x000fe20000000800 */
[----:B------:R-:W0:Y:S07]  /*0010*/  S2R R5, SR_TID.X ;  /* 0x0000000000057919 */ /* 0x000e2e0000002100 */
[----:B------:R-:W0:Y:S01]  /*0020*/  S2UR UR4, SR_CTAID.X ;  /* 0x00000000000479c3 */ /* 0x000e220000002500 */
[----:B------:R-:W1:Y:S01]  /*0030*/  LDCU UR6, c[0x0][0x388] ;  /* 0x00007100ff0677ac */ /* 0x000e620008000800 */
[----:B------:R-:W-:Y:S06]  /*0040*/  BSSY.RECONVERGENT B2, `(.L_x_6) ;  /* 0x0000024000027945 */ /* 0x000fec0003800200 */
[----:B------:R-:W0:Y:S08]  /*0050*/  LDC R4, c[0x0][0x360] ;  /* 0x0000d800ff047b82 */ /* 0x000e300000000800 */
[----:B------:R-:W2:Y:S01]  /*0060*/  S2UR UR5, SR_CgaCtaId ;  /* 0x00000000000579c3 */ /* 0x000ea20000008800 */
[C---:B0-----:R-:W-:Y:S01]  /*0070*/  IMAD R2, R4.reuse, UR4, R5 ;  /* 0x0000000404027c24 */ /* 0x041fe2000f8e0205 */
[----:B------:R-:W-:Y:S01]  /*0080*/  UMOV UR4, 0x400 ;  /* 0x0000040000047882 */ /* 0x000fe20000000000 */
[----:B------:R-:W-:-:S03]  /*0090*/  VIADD R4, R4, 0xffffffff ;  /* 0xffffffff04047836 */ /* 0x000fc60000000000 */
[----:B-1----:R-:W-:Y:S01]  /*00a0*/  ISETP.GE.AND P0, PT, R2, UR6, PT ;  /* 0x0000000602007c0c */ /* 0x002fe2000bf06270 */
[----:B--2---:R-:W-:-:S06]  /*00b0*/  ULEA UR4, UR5, UR4, 0x18 ;  /* 0x0000000405047291 */ /* 0x004fcc000f8ec0ff */
[----:B------:R-:W-:-:S06]  /*00c0*/  LEA R3, R5, UR4, 0x2 ;  /* 0x0000000405037c11 */ /* 0x000fcc000f8e10ff */
[----:B------:R-:W-:-:S05]  /*00d0*/  @!P0 I2FP.F32.S32 R0, R2 ;  /* 0x0000000200008245 */ /* 0x000fca0000201400 */
[----:B------:R0:W-:Y:S04]  /*00e0*/  @!P0 STS [R3], R0 ;  /* 0x0000000003008388 */ /* 0x0001e80000000800 */
[----:B------:R0:W-:Y:S01]  /*00f0*/  @P0 STS [R3], RZ ;  /* 0x000000ff03000388 */ /* 0x0001e20000000800 */
[----:B------:R-:W-:Y:S01]  /*0100*/  BAR.SYNC.DEFER_BLOCKING 0x0 ;  /* 0x0000000000007b1d */ /* 0x000fe20000010000 */
[----:B------:R-:W-:-:S04]  /*0110*/  ISETP.GE.U32.AND P0, PT, R5, R4, PT ;  /* 0x000000040500720c */ /* 0x000fc80003f06070 */
[----:B------:R-:W-:-:S13]  /*0120*/  ISETP.EQ.OR P0, PT, R5, RZ, P0 ;  /* 0x000000ff0500720c */ /* 0x000fda0000702670 */
[----:B0-----:R-:W-:Y:S05]  /*0130*/  @P0 BRA `(.L_x_7) ;  /* 0x0000000000500947 */ /* 0x001fea0003800000 */
[----:B------:R-:W-:Y:S01]  /*0140*/  LDS R0, [R3+-0x4] ;  /* 0xfffffc0003007984 */ /* 0x000fe20000000800 */
[----:B------:R-:W-:Y:S01]  /*0150*/  IMAD.MOV.U32 R7, RZ, RZ, 0x3eaaaaab ;  /* 0x3eaaaaabff077424 */ /* 0x000fe200078e00ff */
[----:B------:R-:W-:Y:S01]  /*0160*/  BSSY.RECONVERGENT B1, `(.L_x_8) ;  /* 0x0000010000017945 */ /* 0x000fe20003800200 */
[----:B------:R-:W-:Y:S01]  /*0170*/  IMAD.MOV.U32 R6, RZ, RZ, 0x40400000 ;  /* 0x40400000ff067424 */ /* 0x000fe200078e00ff */
[----:B------:R-:W0:Y:S03]  /*0180*/  LDS R5, [R3] ;  /* 0x0000000003057984 */ /* 0x000e260000000800 */
[----:B------:R-:W-:Y:S01]  /*0190*/  FFMA R6, R7, -R6, 1 ;  /* 0x3f80000007067423 */ /* 0x000fe20000000806 */
[----:B------:R-:W1:Y:S01]  /*01a0*/  LDS R4, [R3+0x4] ;  /* 0x0000040003047984 */ /* 0x000e620000000800 */
[----:B0-----:R-:W-:-:S04]  /*01b0*/  FADD R5, R0, R5 ;  /* 0x0000000500057221 */ /* 0x001fc80000000000 */
[----:B-1----:R-:W-:Y:S01]  /*01c0*/  FADD R0, R4, R5 ;  /* 0x0000000504007221 */ /* 0x002fe20000000000 */
[----:B------:R-:W-:-:S03]  /*01d0*/  FFMA R5, R6, R7, 0.3333333432674407959 ;  /* 0x3eaaaaab06057423 */ /* 0x000fc60000000007 */
[----:B------:R-:W0:Y:S01]  /*01e0*/  FCHK P0, R0, 3 ;  /* 0x4040000000007902 */ /* 0x000e220000000000 */
[----:B------:R-:W-:-:S04]  /*01f0*/  FFMA R4, R0, R5, RZ ;  /* 0x0000000500047223 */ /* 0x000fc800000000ff */
[----:B------:R-:W-:-:S04]  /*0200*/  FFMA R6, R4, -3, R0 ;  /* 0xc040000004067823 */ /* 0x000fc80000000000 */
[----:B------:R-:W-:Y:S01]  /*0210*/  FFMA R4, R5, R6, R4 ;  /* 0x0000000605047223 */ /* 0x000fe20000000004 */
[----:B0-----:R-:W-:Y:S06]  /*0220*/  @!P0 BRA `(.L_x_9) ;  /* 0x00000000000c8947 */ /* 0x001fec0003800000 */
[----:B------:R-:W-:-:S07]  /*0230*/  MOV R4, 0x250 ;  /* 0x0000025000047802 */ /* 0x000fce0000000f00 */
[----:B------:R-:W-:Y:S05]  /*0240*/  CALL.REL.NOINC `($__internal_0_$__cuda_sm3x_div_rn_noftz_f32_slowpath) ;  /* 0x0000000000387944 */ /* 0x000fea0003c00000 */
[----:B------:R-:W-:-:S07]  /*0250*/  IMAD.MOV.U32 R4, RZ, RZ, R6 ;  /* 0x000000ffff047224 */ /* 0x000fce00078e0006 */
.L_x_9:
[----:B------:R-:W-:Y:S05]  /*0260*/  BSYNC.RECONVERGENT B1 ;  /* 0x0000000000017941 */ /* 0x000fea0003800200 */
.L_x_8:
[----:B------:R0:W-:Y:S02]  /*0270*/  STS [R3], R4 ;  /* 0x0000000403007388 */ /* 0x0001e40000000800 */
.L_x_7:
[----:B------:R-:W-:Y:S05]  /*0280*/  BSYNC.RECONVERGENT B2 ;  /* 0x0000000000027941 */ /* 0x000fea0003800200 */
.L_x_6:
[----:B------:R-:W1:Y:S01]  /*0290*/  LDCU UR4, c[0x0][0x388] ;  /* 0x00007100ff0477ac */ /* 0x000e620008000800 */
[----:B------:R-:W-:Y:S01]  /*02a0*/  BAR.SYNC.DEFER_BLOCKING 0x0 ;  /* 0x0000000000007b1d */ /* 0x000fe20000010000 */
[----:B-1----:R-:W-:-:S13]  /*02b0*/  ISETP.GE.AND P0, PT, R2, UR4, PT ;  /* 0x0000000402007c0c */ /* 0x002fda000bf06270 */
[----:B------:R-:W-:Y:S05]  /*02c0*/  @P0 EXIT ;  /* 0x000000000000094d */ /* 0x000fea0003800000 */
[----:B0-----:R-:W0:Y:S01]  /*02d0*/  LDS R3, [R3] ;  /* 0x0000000003037984 */ /* 0x001e220000000800 */
[----:B------:R-:W1:Y:S01]  /*02e0*/  LDC.64 R4, c[0x0][0x380] ;  /* 0x0000e000ff047b82 */ /* 0x000e620000000a00 */
[----:B------:R-:W0:Y:S01]  /*02f0*/  LDCU.64 UR4, c[0x0][0x358] ;  /* 0x00006b00ff0477ac */ /* 0x000e220008000a00 */
[----:B-1----:R-:W-:-:S05]  /*0300*/  IMAD.WIDE R4, R2, 0x4, R4 ;  /* 0x0000000402047825 */ /* 0x002fca00078e0204 */
[----:B0-----:R-:W-:Y:S01]  /*0310*/  STG.E desc[UR4][R4.64], R3 ;  /* 0x0000000304007986 */ /* 0x001fe2000c101904 */
[----:B------:R-:W-:Y:S05]  /*0320*/  EXIT ;  /* 0x000000000000794d */ /* 0x000fea0003800000 */
        .weak           $__internal_0_$__cuda_sm3x_div_rn_noftz_f32_slowpath
        .type           $__internal_0_$__cuda_sm3x_div_rn_noftz_f32_slowpath,@function
        .size           $__internal_0_$__cuda_sm3x_div_rn_noftz_f32_slowpath,(.L_x_27 - $__internal_0_$__cuda_sm3x_div_rn_noftz_f32_slowpath)
$__internal_0_$__cuda_sm3x_div_rn_noftz_f32_slowpath:
[--C-:B------:R-:W-:Y:S01]  /*0330*/  SHF.R.U32.HI R5, RZ, 0x17, R0.reuse ;  /* 0x00000017ff057819 */ /* 0x100fe20000011600 */
[----:B------:R-:W-:Y:S04]  /*0340*/  BSSY.RECONVERGENT B0, `(.L_x_10) ;  /* 0x000005c000007945 */ /* 0x000fe80003800200 */
[----:B------:R-:W-:Y:S01]  /*0350*/  BSSY.RELIABLE B3, `(.L_x_11) ;  /* 0x000001a000037945 */ /* 0x000fe20003800100 */
[----:B------:R-:W-:Y:S01]  /*0360*/  IMAD.MOV.U32 R6, RZ, RZ, R0 ;  /* 0x000000ffff067224 */ /* 0x000fe200078e0000 */
[----:B------:R-:W-:-:S05]  /*0370*/  LOP3.LUT R5, R5, 0xff, RZ, 0xc0, !PT ;  /* 0x000000ff05057812 */ /* 0x000fca00078ec0ff */
[----:B------:R-:W-:-:S05]  /*0380*/  VIADD R8, R5, 0xffffffff ;  /* 0xffffffff05087836 */ /* 0x000fca0000000000 */
[----:B------:R-:W-:-:S13]  /*0390*/  ISETP.GT.U32.OR P0, PT, R8, 0xfd, !PT ;  /* 0x000000fd0800780c */ /* 0x000fda0007f04470 */
[----:B------:R-:W-:Y:S01]  /*03a0*/  @!P0 IMAD.MOV.U32 R7, RZ, RZ, RZ ;  /* 0x000000ffff078224 */ /* 0x000fe200078e00ff */
[----:B------:R-:W-:Y:S06]  /*03b0*/  @!P0 BRA `(.L_x_12) ;  /* 0x00000000004c8947 */ /* 0x000fec0003800000 */
[----:B------:R-:W-:-:S13]  /*03c0*/  FSETP.GTU.FTZ.AND P0, PT, |R0|, +INF , PT ;  /* 0x7f8000000000780b */ /* 0x000fda0003f1c200 */
[----:B------:R-:W-:Y:S05]  /*03d0*/  @P0 BREAK.RELIABLE B3 ;  /* 0x0000000000030942 */ /* 0x000fea0003800100 */
[----:B------:R-:W-:Y:S05]  /*03e0*/  @P0 BRA `(.L_x_13) ;  /* 0x0000000400400947 */ /* 0x000fea0003800000 */
[----:B------:R-:W-:-:S05]  /*03f0*/  IMAD.MOV.U32 R7, RZ, RZ, 0x40400000 ;  /* 0x40400000ff077424 */ /* 0x000fca00078e00ff */
[----:B------:R-:W-:-:S13]  /*0400*/  LOP3.LUT P0, RZ, R7, 0x7fffffff, R6, 0xc8, !PT ;  /* 0x7fffffff07ff7812 */ /* 0x000fda000780c806 */
[----:B------:R-:W-:Y:S05]  /*0410*/  @!P0 BREAK.RELIABLE B3 ;  /* 0x0000000000038942 */ /* 0x000fea0003800100 */
[----:B------:R-:W-:Y:S05]  /*0420*/  @!P0 BRA `(.L_x_14) ;  /* 0x0000000400288947 */ /* 0x000fea0003800000 */
[----:B------:R-:W-:-:S13]  /*0430*/  LOP3.LUT P0, RZ, R6, 0x7fffffff, RZ, 0xc0, !PT ;  /* 0x7fffffff06ff7812 */ /* 0x000fda000780c0ff */
[----:B------:R-:W-:Y:S05]  /*0440*/  @!P0 BREAK.RELIABLE B3 ;  /* 0x0000000000038942 */ /* 0x000fea0003800100 */
[----:B------:R-:W-:Y:S05]  /*0450*/  @!P0 BRA `(.L_x_15) ;  /* 0x0000000400148947 */ /* 0x000fea0003800000 */
[----:B------:R-:W-:Y:S02]  /*0460*/  FSETP.NEU.FTZ.AND P0, PT, |R0|, +INF , PT ;  /* 0x7f8000000000780b */ /* 0x000fe40003f1d200 */
[----:B------:R-:W-:-:S04]  /*0470*/  LOP3.LUT P1, RZ, R7, 0x7fffffff, RZ, 0xc0, !PT ;  /* 0x7fffffff07ff7812 */ /* 0x000fc8000782c0ff */
[----:B------:R-:W-:-:S13]  /*0480*/  PLOP3.LUT P0, PT, P0, P1, PT, 0x2f, 0xf2 ;  /* 0x0000000000f2781c */ /* 0x000fda0000702577 */
[----:B------:R-:W-:Y:S05]  /*0490*/  @P0 BREAK.RELIABLE B3 ;  /* 0x0000000000030942 */ /* 0x000fea0003800100 */
[----:B------:R-:W-:Y:S05]  /*04a0*/  @P0 BRA `(.L_x_16) ;  /* 0x0000000000f40947 */ /* 0x000fea0003800000 */
[----:B------:R-:W-:-:S13]  /*04b0*/  ISETP.GE.AND P0, PT, R8, RZ, PT ;  /* 0x000000ff0800720c */ /* 0x000fda0003f06270 */
[----:B------:R-:W-:Y:S02]  /*04c0*/  @P0 IMAD.MOV.U32 R7, RZ, RZ, RZ ;  /* 0x000000ffff070224 */ /* 0x000fe400078e00ff */
[----:B------:R-:W-:Y:S01]  /*04d0*/  @!P0 FFMA R6, R0, 1.84467440737095516160e+19, RZ ;  /* 0x5f80000000068823 */ /* 0x000fe200000000ff */
[----:B------:R-:W-:-:S07]  /*04e0*/  @!P0 IMAD.MOV.U32 R7, RZ, RZ, -0x40 ;  /* 0xffffffc0ff078424 */ /* 0x000fce00078e00ff */
.L_x_12:
[----:B------:R-:W-:Y:S05]  /*04f0*/  BSYNC.RELIABLE B3 ;  /* 0x0000000000037941 */ /* 0x000fea0003800100 */
.L_x_11:
[----:B------:R-:W-:Y:S01]  /*0500*/  UMOV UR4, 0x40400000 ;  /* 0x4040000000047882 */ /* 0x000fe20000000000 */
[----:B------:R-:W-:Y:S01]  /*0510*/  VIADD R5, R5, 0xffffff81 ;  /* 0xffffff8105057836 */ /* 0x000fe20000000000 */
[----:B------:R-:W-:Y:S01]  /*0520*/  UIADD3 UR4, UPT, UPT, UR4, -0x800000, URZ ;  /* 0xff80000004047890 */ /* 0x000fe2000fffe0ff */
[----:B------:R-:W-:Y:S02]  /*0530*/  BSSY.RECONVERGENT B3, `(.L_x_17) ;  /* 0x0000033000037945 */ /* 0x000fe40003800200 */
[----:B------:R-:W-:Y:S01]  /*0540*/  IMAD R0, R5, -0x800000, R6 ;  /* 0xff80000005007824 */ /* 0x000fe200078e0206 */
[----:B------:R-:W-:Y:S02]  /*0550*/  IADD3 R7, PT, PT, R7, -0x1, R5 ;  /* 0xffffffff07077810 */ /* 0x000fe40007ffe005 */
[----:B------:R-:W-:-:S03]  /*0560*/  FADD.FTZ R9, -RZ, -UR4 ;  /* 0x80000004ff097e21 */ /* 0x000fc60008010100 */
[----:B------:R-:W0:Y:S02]  /*0570*/  MUFU.RCP R8, UR4 ;  /* 0x0000000400087d08 */ /* 0x000e240008001000 */
[----:B0-----:R-:W-:-:S04]  /*0580*/  FFMA R11, R8, R9, 1 ;  /* 0x3f800000080b7423 */ /* 0x001fc80000000009 */
[----:B------:R-:W-:-:S04]  /*0590*/  FFMA R11, R8, R11, R8 ;  /* 0x0000000b080b7223 */ /* 0x000fc80000000008 */
[----:B------:R-:W-:-:S04]  /*05a0*/  FFMA R6, R0, R11, RZ ;  /* 0x0000000b00067223 */ /* 0x000fc800000000ff */
[----:B------:R-:W-:-:S04]  /*05b0*/  FFMA R8, R9, R6, R0 ;  /* 0x0000000609087223 */ /* 0x000fc80000000000 */
[----:B------:R-:W-:-:S04]  /*05c0*/  FFMA R8, R11, R8, R6 ;  /* 0x000000080b087223 */ /* 0x000fc80000000006 */
[----:B------:R-:W-:-:S04]  /*05d0*/  FFMA R9, R9, R8, R0 ;  /* 0x0000000809097223 */ /* 0x000fc80000000000 */
[----:B------:R-:W-:-:S05]  /*05e0*/  FFMA R6, R11, R9, R8 ;  /* 0x000000090b067223 */ /* 0x000fca0000000008 */
[----:B------:R-:W-:-:S04]  /*05f0*/  SHF.R.U32.HI R0, RZ, 0x17, R6 ;  /* 0x00000017ff007819 */ /* 0x000fc80000011606 */
[----:B------:R-:W-:-:S05]  /*0600*/  LOP3.LUT R0, R0, 0xff, RZ, 0xc0, !PT ;  /* 0x000000ff00007812 */ /* 0x000fca00078ec0ff */
[----:B------:R-:W-:-:S04]  /*0610*/  IMAD.IADD R10, R0, 0x1, R7 ;  /* 0x00000001000a7824 */ /* 0x000fc800078e0207 */
[----:B------:R-:W-:-:S05]  /*0620*/  VIADD R0, R10, 0xffffffff ;  /* 0xffffffff0a007836 */ /* 0x000fca0000000000 */
[----:B------:R-:W-:-:S13]  /*0630*/  ISETP.GE.U32.AND P0, PT, R0, 0xfe, PT ;  /* 0x000000fe0000780c */ /* 0x000fda0003f06070 */
[----:B------:R-:W-:Y:S05]  /*0640*/  @!P0 BRA `(.L_x_18) ;  /* 0x0000000000808947 */ /* 0x000fea0003800000 */
[----:B------:R-:W-:-:S13]  /*0650*/  ISETP.GT.AND P0, PT, R10, 0xfe, PT ;  /* 0x000000fe0a00780c */ /* 0x000fda0003f04270 */
[----:B------:R-:W-:Y:S05]  /*0660*/  @P0 BRA `(.L_x_19) ;  /* 0x00000000006c0947 */ /* 0x000fea0003800000 */
[----:B------:R-:W-:-:S13]  /*0670*/  ISETP.GE.AND P0, PT, R10, 0x1, PT ;  /* 0x000000010a00780c */ /* 0x000fda0003f06270 */
[----:B------:R-:W-:Y:S05]  /*0680*/  @P0 BRA `(.L_x_20) ;  /* 0x0000000000740947 */ /* 0x000fea0003800000 */
[----:B------:R-:W-:Y:S02]  /*0690*/  ISETP.GE.AND P0, PT, R10, -0x18, PT ;  /* 0xffffffe80a00780c */ /* 0x000fe40003f06270 */
[----:B------:R-:W-:-:S11]  /*06a0*/  LOP3.LUT R6, R6, 0x80000000, RZ, 0xc0, !PT ;  /* 0x8000000006067812 */ /* 0x000fd600078ec0ff */
[----:B------:R-:W-:Y:S05]  /*06b0*/  @!P0 BRA `(.L_x_20) ;  /* 0x0000000000688947 */ /* 0x000fea0003800000 */
[CC--:B------:R-:W-:Y:S01]  /*06c0*/  FFMA.RZ R0, R11.reuse, R9.reuse, R8 ;  /* 0x000000090b007223 */ /* 0x0c0fe2000000c008 */
[----:B------:R-:W-:Y:S01]  /*06d0*/  IMAD.MOV R7, RZ, RZ, -R10 ;  /* 0x000000ffff077224 */ /* 0x000fe200078e0a0a */
[C---:B------:R-:W-:Y:S02]  /*06e0*/  ISETP.NE.AND P2, PT, R10.reuse, RZ, PT ;  /* 0x000000ff0a00720c */ /* 0x040fe40003f45270 */
[----:B------:R-:W-:Y:S02]  /*06f0*/  ISETP.NE.AND P1, PT, R10, RZ, PT ;  /* 0x000000ff0a00720c */ /* 0x000fe40003f25270 */
[----:B------:R-:W-:Y:S01]  /*0700*/  LOP3.LUT R5, R0, 0x7fffff, RZ, 0xc0, !PT ;  /* 0x007fffff00057812 */ /* 0x000fe200078ec0ff */
[CCC-:B------:R-:W-:Y:S01]  /*0710*/  FFMA.RP R0, R11.reuse, R9.reuse, R8.reuse ;  /* 0x000000090b007223 */ /* 0x1c0fe20000008008 */
[----:B------:R-:W-:Y:S01]  /*0720*/  FFMA.RM R11, R11, R9, R8 ;  /* 0x000000090b0b7223 */ /* 0x000fe20000004008 */
[----:B------:R-:W-:Y:S01]  /*0730*/  VIADD R8, R10, 0x20 ;  /* 0x000000200a087836 */ /* 0x000fe20000000000 */
[----:B------:R-:W-:-:S03]  /*0740*/  LOP3.LUT R5, R5, 0x800000, RZ, 0xfc, !PT ;  /* 0x0080000005057812 */ /* 0x000fc600078efcff */
[----:B------:R-:W-:Y:S02]  /*0750*/  FSETP.NEU.FTZ.AND P0, PT, R0, R11, PT ;  /* 0x0000000b0000720b */ /* 0x000fe40003f1d000 */
[----:B------:R-:W-:Y:S02]  /*0760*/  SHF.L.U32 R8, R5, R8, RZ ;  /* 0x0000000805087219 */ /* 0x000fe400000006ff */
[----:B------:R-:W-:Y:S02]  /*0770*/  SEL R0, R7, RZ, P2 ;  /* 0x000000ff07007207 */ /* 0x000fe40001000000 */
[----:B------:R-:W-:Y:S02]  /*0780*/  ISETP.NE.AND P1, PT, R8, RZ, P1 ;  /* 0x000000ff0800720c */ /* 0x000fe40000f25270 */
[----:B------:R-:W-:Y:S02]  /*0790*/  SHF.R.U32.HI R0, RZ, R0, R5 ;  /* 0x00000000ff007219 */ /* 0x000fe40000011605 */
[----:B------:R-:W-:-:S02]  /*07a0*/  PLOP3.LUT P0, PT, P0, P1, PT, 0xf8, 0x8f ;  /* 0x00000000008f781c */ /* 0x000fc40000703f70 */
[----:B------:R-:W-:Y:S02]  /*07b0*/  SHF.R.U32.HI R8, RZ, 0x1, R0 ;  /* 0x00000001ff087819 */ /* 0x000fe40000011600 */
[----:B------:R-:W-:-:S04]  /*07c0*/  SEL R5, RZ, 0x1, !P0 ;  /* 0x00000001ff057807 */ /* 0x000fc80004000000 */
[----:B------:R-:W-:-:S04]  /*07d0*/  LOP3.LUT R5, R5, 0x1, R8, 0xf8, !PT ;  /* 0x0000000105057812 */ /* 0x000fc800078ef808 */
[----:B------:R-:W-:-:S05]  /*07e0*/  LOP3.LUT R5, R5, R0, RZ, 0xc0, !PT ;  /* 0x0000000005057212 */ /* 0x000fca00078ec0ff */
[----:B------:R-:W-:-:S05]  /*07f0*/  IMAD.IADD R5, R8, 0x1, R5 ;  /* 0x0000000108057824 */ /* 0x000fca00078e0205 */
[----:B------:R-:W-:Y:S01]  /*0800*/  LOP3.LUT R6, R5, R6, RZ, 0xfc, !PT ;  /* 0x0000000605067212 */ /* 0x000fe200078efcff */
[----:B------:R-:W-:Y:S06]  /*0810*/  BRA `(.L_x_20) ;  /* 0x0000000000107947 */ /* 0x000fec0003800000 */
.L_x_19:
[----:B------:R-:W-:-:S04]  /*0820*/  LOP3.LUT R6, R6, 0x80000000, RZ, 0xc0, !PT ;  /* 0x8000000006067812 */ /* 0x000fc800078ec0ff */
[----:B------:R-:W-:Y:S01]  /*0830*/  LOP3.LUT R6, R6, 0x7f800000, RZ, 0xfc, !PT ;  /* 0x7f80000006067812 */ /* 0x000fe200078efcff */
[----:B------:R-:W-:Y:S06]  /*0840*/  BRA `(.L_x_20) ;  /* 0x0000000000047947 */ /* 0x000fec0003800000 */
.L_x_18:
[----:B------:R-:W-:-:S07]  /*0850*/  IMAD R6, R7, 0x800000, R6 ;  /* 0x0080000007067824 */ /* 0x000fce00078e0206 */
.L_x_20:
[----:B------:R-:W-:Y:S05]  /*0860*/  BSYNC.RECONVERGENT B3 ;  /* 0x0000000000037941 */ /* 0x000fea0003800200 */
.L_x_17:
[----:B------:R-:W-:Y:S05]  /*0870*/  BRA `(.L_x_21) ;  /* 0x0000000000207947 */ /* 0x000fea0003800000 */
.L_x_16:
[----:B------:R-:W-:-:S04]  /*0880*/  LOP3.LUT R6, R7, 0x80000000, R6, 0x48, !PT ;  /* 0x8000000007067812 */ /* 0x000fc800078e4806 */
[----:B------:R-:W-:Y:S01]  /*0890*/  LOP3.LUT R6, R6, 0x7f800000, RZ, 0xfc, !PT ;  /* 0x7f80000006067812 */ /* 0x000fe200078efcff */
[----:B------:R-:W-:Y:S06]  /*08a0*/  BRA `(.L_x_21) ;  /* 0x0000000000147947 */ /* 0x000fec0003800000 */
.L_x_15:
[----:B------:R-:W-:Y:S01]  /*08b0*/  LOP3.LUT R6, R7, 0x80000000, R6, 0x48, !PT ;  /* 0x8000000007067812 */ /* 0x000fe200078e4806 */
[----:B------:R-:W-:Y:S06]  /*08c0*/  BRA `(.L_x_21) ;  /* 0x00000000000c7947 */ /* 0x000fec0003800000 */
.L_x_14:
[----:B------:R-:W0:Y:S01]  /*08d0*/  MUFU.RSQ R6, -QNAN ;  /* 0xffc0000000067908 */ /* 0x000e220000001400 */
[----:B------:R-:W-:Y:S05]  /*08e0*/  BRA `(.L_x_21) ;  /* 0x0000000000047947 */ /* 0x000fea0003800000 */
.L_x_13:
[----:B------:R-:W-:-:S07]  /*08f0*/  FADD.FTZ R6, R0, 3 ;  /* 0x4040000000067421 */ /* 0x000fce0000010000 */
.L_x_21:
[----:B------:R-:W-:Y:S05]  /*0900*/  BSYNC.RECONVERGENT B0 ;  /* 0x0000000000007941 */ /* 0x000fea0003800200 */
.L_x_10:
[----:B------:R-:W-:-:S04]  /*0910*/  IMAD.MOV.U32 R5, RZ, RZ, 0x0 ;  /* 0x00000000ff057424 */ /* 0x000fc800078e00ff */
[----:B0-----:R-:W-:Y:S05]  /*0920*/  RET.REL.NODEC R4 `(_Z14multiPhaseSyncPfi) ;  /* 0xfffffff404b47950 */ /* 0x001fea0003c3ffff */
.L_x_22:
        /* <DEDUP_REMOVED lines=13> */
.L_x_27:


//--------------------- .text._Z22conditionalSyncCorrectPi --------------------------
	.section	.text._Z22conditionalSyncCorrectPi,"ax",@progbits
	.align	128
        .global         _Z22conditionalSyncCorrectPi
        .type           _Z22conditionalSyncCorrectPi,@function
        .size           _Z22conditionalSyncCorrectPi,(.L_x_32 - _Z22conditionalSyncCorrectPi)
        .other          _Z22conditionalSyncCorrectPi,@"STO_CUDA_ENTRY STV_DEFAULT"
_Z22conditionalSyncCorrectPi:
.text._Z22conditionalSyncCorrectPi:
[----:B------:R-:W-:Y:S01]  /*0000*/  LDC R1, c[0x0][0x37c] ;  /* 0x0000df00ff017b82 */ /* 0x000fe20000000800 */
[----:B------:R-:W0:Y:S07]  /*0010*/  S2R R9, SR_TID.X ;  /* 0x0000000000097919 */ /* 0x000e2e0000002100 */
[----:B------:R-:W1:Y:S01]  /*0020*/  S2UR UR5, SR_CgaCtaId ;  /* 0x00000000000579c3 */ /* 0x000e620000008800 */
[----:B------:R-:W-:-:S07]  /*0030*/  UMOV UR4, 0x400 ;  /* 0x0000040000047882 */ /* 0x000fce0000000000 */
[----:B------:R-:W2:Y:S01]  /*0040*/  LDC.64 R2, c[0x0][0x380] ;  /* 0x0000e000ff027b82 */ /* 0x000ea20000000a00 */
[----:B-1----:R-:W-:Y:S01]  /*0050*/  ULEA UR4, UR5, UR4, 0x18 ;  /* 0x0000000405047291 */ /* 0x002fe2000f8ec0ff */
[C---:B0-----:R-:W-:Y:S01]  /*0060*/  ISETP.GE.U32.AND P0, PT, R9.reuse, 0x80, PT ;  /* 0x000000800900780c */ /* 0x041fe20003f06070 */
[----:B------:R-:W-:-:S04]  /*0070*/  IMAD R0, R9, 0x3, RZ ;  /* 0x0000000309007824 */ /* 0x000fc800078e02ff */
[C---:B------:R-:W-:Y:S01]  /*0080*/  LEA R5, R9.reuse, UR4, 0x2 ;  /* 0x0000000409057c11 */ /* 0x040fe2000f8e10ff */
[----:B--2---:R-:W-:-:S04]  /*0090*/  IMAD.WIDE.U32 R2, R9, 0x4, R2 ;  /* 0x0000000409027825 */ /* 0x004fc800078e0002 */
[----:B------:R-:W0:Y:S03]  /*00a0*/  LDCU.64 UR4, c[0x0][0x358] ;  /* 0x00006b00ff0477ac */ /* 0x000e260008000a00 */
[----:B------:R-:W-:-:S05]  /*00b0*/  @!P0 SHF.L.U32 R0, R9, 0x1, RZ ;  /* 0x0000000109008819 */ /* 0x000fca00000006ff */
[----:B------:R-:W-:Y:S01]  /*00c0*/  STS [R5], R0 ;  /* 0x0000000005007388 */ /* 0x000fe20000000800 */
[----:B------:R-:W-:Y:S06]  /*00d0*/  BAR.SYNC.DEFER_BLOCKING 0x0 ;  /* 0x0000000000007b1d */ /* 0x000fec0000010000 */
[----:B------:R-:W0:Y:S04]  /*00e0*/  LDS R7, [R5] ;  /* 0x0000000005077984 */ /* 0x000e280000000800 */
[----:B0-----:R-:W-:Y:S01]  /*00f0*/  STG.E desc[UR4][R2.64], R7 ;  /* 0x0000000702007986 */ /* 0x001fe2000c101904 */
[----:B------:R-:W-:Y:S05]  /*0100*/  EXIT ;  /* 0x000000000000794d */ /* 0x000fea0003800000 */
.L_x_23:
        /* <DEDUP_REMOVED lines=15> */
.L_x_32:


//--------------------- .text._Z23conditionalSyncDeadlockPi --------------------------
	.section	.text._Z23conditionalSyncDeadlockPi,"ax",@progbits
	.align	128
        .global         _Z23conditionalSyncDeadlockPi
        .type           _Z23conditionalSyncDeadlockPi,@function
        .size           _Z23conditionalSyncDeadlockPi,(.L_x_33 - _Z23conditionalSyncDeadlockPi)
        .other          _Z23conditionalSyncDeadlockPi,@"STO_CUDA_ENTRY STV_DEFAULT"
_Z23conditionalSyncDeadlockPi:
.text._Z23conditionalSyncDeadlockPi:
[----:B------:R-:W-:Y:S01]  /*0000*/  LDC R1, c[0x0][0x37c] ;  /* 0x0000df00ff017b82 */ /* 0x000fe20000000800 */
[----:B------:R-:W0:Y:S07]  /*0010*/  S2R R5, SR_TID.X ;  /* 0x0000000000057919 */ /* 0x000e2e0000002100 */
[----:B------:R-:W1:Y:S01]  /*0020*/  LDC.64 R2, c[0x0][0x380] ;  /* 0x0000e000ff027b82 */ /* 0x000e620000000a00 */
[----:B------:R-:W2:Y:S01]  /*0030*/  LDCU.64 UR4, c[0x0][0x358] ;  /* 0x00006b00ff0477ac */ /* 0x000ea20008000a00 */
[C---:B0-----:R-:W-:Y:S01]  /*0040*/  ISETP.GT.U32.AND P0, PT, R5.reuse, 0x7f, PT ;  /* 0x0000007f0500780c */ /* 0x041fe20003f04070 */
[----:B-1----:R-:W-:-:S12]  /*0050*/  IMAD.WIDE.U32 R2, R5, 0x4, R2 ;  /* 0x0000000405027825 */ /* 0x002fd800078e0002 */
[----:B------:R-:W-:Y:S06]  /*0060*/  @!P0 BAR.SYNC.DEFER_BLOCKING 0x0 ;  /* 0x0000000000008b1d */ /* 0x000fec0000010000 */
[----:B--2---:R-:W-:Y:S01]  /*0070*/  STG.E desc[UR4][R2.64], R5 ;  /* 0x0000000502007986 */ /* 0x004fe2000c101904 */
[----:B------:R-:W-:Y:S05]  /*0080*/  EXIT ;  /* 0x000000000000794d */ /* 0x000fea0003800000 */
.L_x_24:
        /* <DEDUP_REMOVED lines=15> */
.L_x_33:


//--------------------- .text._Z8withSyncPi       --------------------------
	.section	.text._Z8withSyncPi,"ax",@progbits
	.align	128
        .global         _Z8withSyncPi
        .type           _Z8withSyncPi,@function
        .size           _Z8withSyncPi,(.L_x_28 - _Z8withSyncPi)
        .other          _Z8withSyncPi,@"STO_CUDA_ENTRY STV_DEFAULT"
_Z8withSyncPi:
.text._Z8withSyncPi:
[----:B------:R-:W-:Y:S01]  /*0000*/  LDC R1, c[0x0][0x37c] ;  /* 0x0000df00ff017b82 */ /* 0x000fe20000000800 */
[----:B------:R-:W0:Y:S07]  /*0010*/  S2R R7, SR_TID.X ;  /* 0x0000000000077919 */ /* 0x000e2e0000002100 */
[----:B------:R-:W1:Y:S01]  /*0020*/  S2UR UR5, SR_CgaCtaId ;  /* 0x00000000000579c3 */ /* 0x000e620000008800 */
[----:B------:R-:W-:Y:S01]  /*0030*/  UMOV UR4, 0x400 ;  /* 0x0000040000047882 */ /* 0x000fe20000000000 */
[----:B------:R-:W2:Y:S01]  /*0040*/  LDCU.64 UR6, c[0x0][0x358] ;  /* 0x00006b00ff0677ac */ /* 0x000ea20008000a00 */
[----:B-1----:R-:W-:Y:S01]  /*0050*/  ULEA UR4, UR5, UR4, 0x18 ;  /* 0x0000000405047291 */ /* 0x002fe2000f8ec0ff */
[----:B------:R-:W1:Y:S01]  /*0060*/  LDCU UR5, c[0x0][0x360] ;  /* 0x00006c00ff0577ac */ /* 0x000e620008000800 */
[----:B0-----:R-:W-:-:S04]  /*0070*/  IMAD.SHL.U32 R0, R7, 0x2, RZ ;  /* 0x0000000207007824 */ /* 0x001fc800078e00ff */
[C---:B------:R-:W-:Y:S01]  /*0080*/  LEA R3, R7.reuse, UR4, 0x2 ;  /* 0x0000000407037c11 */ /* 0x040fe2000f8e10ff */
[----:B------:R-:W-:-:S04]  /*0090*/  VIADD R2, R7, 0x1 ;  /* 0x0000000107027836 */ /* 0x000fc80000000000 */
[----:B------:R0:W-:Y:S01]  /*00a0*/  STS [R3], R0 ;  /* 0x0000000003007388 */ /* 0x0001e20000000800 */
[----:B------:R-:W-:Y:S01]  /*00b0*/  LOP3.LUT R4, R2, 0xffff, RZ, 0xc0, !PT ;  /* 0x0000ffff02047812 */ /* 0x000fe200078ec0ff */
[----:B-1----:R-:W-:Y:S01]  /*00c0*/  ULOP3.LUT UR5, UR5, 0xffff, URZ, 0xc0, !UPT ;  /* 0x0000ffff05057892 */ /* 0x002fe2000f8ec0ff */
[----:B------:R-:W-:Y:S01]  /*00d0*/  BAR.SYNC.DEFER_BLOCKING 0x0 ;  /* 0x0000000000007b1d */ /* 0x000fe20000010000 */
[----:B0-2---:R-:W-:-:S10]  /*00e0*/  MOV R6, 0x100 ;  /* 0x0000010000067802 */ /* 0x005fd40000000f00 */
[----:B------:R-:W-:Y:S05]  /*00f0*/  CALL.REL.NOINC `($__internal_1_$__cuda_sm20_rem_u16) ;  /* 0x00000000001c7944 */ /* 0x000fea0003c00000 */
[----:B------:R-:W-:Y:S01]  /*0100*/  LOP3.LUT R0, R5, 0xffff, RZ, 0xc0, !PT ;  /* 0x0000ffff05007812 */ /* 0x000fe200078ec0ff */
[----:B------:R-:W0:Y:S03]  /*0110*/  LDC.64 R2, c[0x0][0x380] ;  /* 0x0000e000ff027b82 */ /* 0x000e260000000a00 */
[----:B------:R-:W-:-:S05]  /*0120*/  LEA R0, R0, UR4, 0x2 ;  /* 0x0000000400007c11 */ /* 0x000fca000f8e10ff */
[----:B------:R-:W1:Y:S01]  /*0130*/  LDS R5, [R0] ;  /* 0x0000000000057984 */ /* 0x000e620000000800 */
[----:B0-----:R-:W-:-:S05]  /*0140*/  IMAD.WIDE.U32 R2, R7, 0x4, R2 ;  /* 0x0000000407027825 */ /* 0x001fca00078e0002 */
[----:B-1----:R-:W-:Y:S01]  /*0150*/  STG.E desc[UR6][R2.64], R5 ;  /* 0x0000000502007986 */ /* 0x002fe2000c101906 */
[----:B------:R-:W-:Y:S05]  /*0160*/  EXIT ;  /* 0x000000000000794d */ /* 0x000fea0003800000 */
        .weak           $__internal_1_$__cuda_sm20_rem_u16
        .type           $__internal_1_$__cuda_sm20_rem_u16,@function
        .size           $__internal_1_$__cuda_sm20_rem_u16,(.L_x_28 - $__internal_1_$__cuda_sm20_rem_u16)
$__internal_1_$__cuda_sm20_rem_u16:
[----:B------:R-:W0:Y:S01]  /*0170*/  I2F.U16 R0, UR5 ;  /* 0x0000000500007d06 */ /* 0x000e220008101000 */
[----:B------:R-:W-:Y:S01]  /*0180*/  IMAD.MOV.U32 R2, RZ, RZ, 0x4b800000 ;  /* 0x4b800000ff027424 */ /* 0x000fe200078e00ff */
[C---:B0-----:R-:W-:Y:S02]  /*0190*/  FSETP.GEU.AND P1, PT, |R0|.reuse, 1.175494350822287508e-38, PT ;  /* 0x008000000000780b */ /* 0x041fe40003f2e200 */
[----:B------:R-:W-:Y:S02]  /*01a0*/  FSETP.GT.AND P0, PT, |R0|, 8.50705917302346158658e+37, PT ;  /* 0x7e8000000000780b */ /* 0x000fe40003f04200 */
[----:B------:R-:W-:-:S04]  /*01b0*/  FSEL R2, R2, 1, !P1 ;  /* 0x3f80000002027808 */ /* 0x000fc80004800000 */
[----:B------:R-:W-:Y:S02]  /*01c0*/  FSEL R3, R2, 0.25, !P0 ;  /* 0x3e80000002037808 */ /* 0x000fe40004000000 */
[----:B------:R-:W-:-:S03]  /*01d0*/  ISETP.NE.U32.AND P0, PT, RZ, UR5, PT ;  /* 0x00000005ff007c0c */ /* 0x000fc6000bf05070 */
[----:B------:R-:W-:Y:S02]  /*01e0*/  FMUL R2, R0, R3 ;  /* 0x0000000300027220 */ /* 0x000fe40000400000 */
[----:B------:R-:W-:Y:S08]  /*01f0*/  I2F.U16.RZ R0, R4 ;  /* 0x0000000400007306 */ /* 0x000ff0000010d000 */
[----:B------:R-:W0:Y:S02]  /*0200*/  MUFU.RCP R2, R2 ;  /* 0x0000000200027308 */ /* 0x000e240000001000 */
[----:B0-----:R-:W-:Y:S01]  /*0210*/  FMUL R3, R3, R2 ;  /* 0x0000000203037220 */ /* 0x001fe20000400000 */
[----:B------:R-:W-:-:S03]  /*0220*/  IMAD.MOV.U32 R2, RZ, RZ, R6 ;  /* 0x000000ffff027224 */ /* 0x000fc600078e0006 */
[----:B------:R-:W-:-:S04]  /*0230*/  VIADD R3, R3, 0x2 ;  /* 0x0000000203037836 */ /* 0x000fc80000000000 */
[----:B------:R-:W-:-:S06]  /*0240*/  FMUL.RZ R0, R0, R3 ;  /* 0x0000000300007220 */ /* 0x000fcc000040c000 */
[----:B------:R-:W0:Y:S02]  /*0250*/  F2I.U32.TRUNC.NTZ R0, R0 ;  /* 0x0000000000007305 */ /* 0x000e24000020f000 */
[----:B0-----:R-:W-:-:S04]  /*0260*/  LOP3.LUT R3, R0, 0xffff, RZ, 0xc0, !PT ;  /* 0x0000ffff00037812 */ /* 0x001fc800078ec0ff */
[----:B------:R-:W-:-:S05]  /*0270*/  IADD3 R3, PT, PT, -R3, RZ, RZ ;  /* 0x000000ff03037210 */ /* 0x000fca0007ffe1ff */
[----:B------:R-:W-:Y:S02]  /*0280*/  IMAD R5, R3, UR5, R4 ;  /* 0x0000000503057c24 */ /* 0x000fe4000f8e0204 */
[----:B------:R-:W-:Y:S02]  /*0290*/  HFMA2 R3, -RZ, RZ, 0, 0 ;  /* 0x00000000ff037431 */ /* 0x000fe400000001ff */
[----:B------:R-:W-:Y:S02]  /*02a0*/  @!P0 IMAD.MOV.U32 R5, RZ, RZ, -0x1 ;  /* 0xffffffffff058424 */ /* 0x000fe400078e00ff */
[----:B------:R-:W-:Y:S05]  /*02b0*/  RET.REL.NODEC R2 `(_Z8withSyncPi) ;  /* 0xfffffffc02507950 */ /* 0x000fea0003c3ffff */
.L_x_25:
        /* <DEDUP_REMOVED lines=12> */
.L_x_28:


//--------------------- .text._Z11withoutSyncPi   --------------------------
	.section	.text._Z11withoutSyncPi,"ax",@progbits
	.align	128
        .global         _Z11withoutSyncPi
        .type           _Z11withoutSyncPi,@function
        .size           _Z11withoutSyncPi,(.L_x_29 - _Z11withoutSyncPi)
        .other          _Z11withoutSyncPi,@"STO_CUDA_ENTRY STV_DEFAULT"
_Z11withoutSyncPi:
.text._Z11withoutSyncPi:
        /* <DEDUP_REMOVED lines=13> */
[----:B--2---:R-:W-:-:S11]  /*00d0*/  MOV R6, 0xf0 ;  /* 0x000000f000067802 */ /* 0x004fd60000000f00 */
[----:B0-----:R-:W-:Y:S05]  /*00e0*/  CALL.REL.NOINC `($__internal_2_$__cuda_sm20_rem_u16) ;  /* 0x00000000001c7944 */ /* 0x001fea0003c00000 */
[----:B------:R-:W-:Y:S01]  /*00f0*/  LOP3.LUT R0, R5, 0xffff, RZ, 0xc0, !PT ;  /* 0x0000ffff05007812 */ /* 0x000fe200078ec0ff */
[----:B------:R-:W0:Y:S03]  /*0100*/  LDC.64 R2, c[0x0][0x380] ;  /* 0x0000e000ff027b82 */ /* 0x000e260000000a00 */
[----:B------:R-:W-:-:S05]  /*0110*/  LEA R0, R0, UR4, 0x2 ;  /* 0x0000000400007c11 */ /* 0x000fca000f8e10ff */
[----:B------:R-:W1:Y:S01]  /*0120*/  LDS R5, [R0] ;  /* 0x0000000000057984 */ /* 0x000e620000000800 */
[----:B0-----:R-:W-:-:S05]  /*0130*/  IMAD.WIDE.U32 R2, R7, 0x4, R2 ;  /* 0x0000000407027825 */ /* 0x001fca00078e0002 */
[----:B-1----:R-:W-:Y:S01]  /*0140*/  STG.E desc[UR6][R2.64], R5 ;  /* 0x0000000502007986 */ /* 0x002fe2000c101906 */
[----:B------:R-:W-:Y:S05]  /*0150*/  EXIT ;  /* 0x000000000000794d */ /* 0x000fea0003800000 */
        .weak           $__internal_2_$__cuda_sm20_rem_u16
        .type           $__internal_2_$__cuda_sm20_rem_u16,@function
        .size           $__internal_2_$__cuda_sm20_rem_u16,(.L_x_29 - $__internal_2_$__cuda_sm20_rem_u16)
$__internal_2_$__cuda_sm20_rem_u16:
        /* <DEDUP_REMOVED lines=20> */
[----:B------:R-:W-:Y:S05]  /*02a0*/  RET.REL.NODEC R2 `(_Z11withoutSyncPi) ;  /* 0xfffffffc02547950 */ /* 0x000fea0003c3ffff */
.L_x_26:
        /* <DEDUP_REMOVED lines=13> */
.L_x_29:


//--------------------- .nv.shared._Z15syncPerformancePfi --------------------------
	.section	.nv.shared._Z15syncPerformancePfi,"aw",@nobits
	.sectionflags	@""
	.align	16
.nv.shared._Z15syncPerformancePfi:
	.zero		2048


//--------------------- .nv.shared.reserved.0     --------------------------
	.section	.nv.shared.reserved.0,"aw",@nobits
	.weak		__nv_reservedSMEM_offset_0_alias
	.size		__nv_reservedSMEM_offset_0_alias, 0, 64
	.other		__nv_reservedSMEM_offset_0_alias,@"STO_CUDA_RESERVED_SHARED STV_DEFAULT"
__nv_reservedSMEM_offset_0_alias:
	.zero		0
	.zero		64


//--------------------- .nv.shared._Z14multiPhaseSyncPfi --------------------------
	.section	.nv.shared._Z14multiPhaseSyncPfi,"aw",@nobits
	.sectionflags	@""
	.align	16
	.zero		1024


//--------------------- .nv.shared._Z22conditionalSyncCorrectPi --------------------------
	.section	.nv.shared._Z22conditionalSyncCorrectPi,"aw",@nobits
	.sectionflags	@""
	.align	16
.nv.shared._Z22conditionalSyncCorrectPi:
	.zero		2048


//--------------------- .nv.shared._Z23conditionalSyncDeadlockPi --------------------------
	.section	.nv.shared._Z23conditionalSyncDeadlockPi,"aw",@nobits
	.sectionflags	@""
	.align	16
	.zero		1024


//--------------------- .nv.shared._Z8withSyncPi  --------------------------
	.section	.nv.shared._Z8withSyncPi,"aw",@nobits
	.sectionflags	@""
	.align	16
.nv.shared._Z8withSyncPi:
	.zero		2048


//--------------------- .nv.shared._Z11withoutSyncPi --------------------------
	.section	.nv.shared._Z11withoutSyncPi,"aw",@nobits
	.sectionflags	@""
	.align	16
.nv.shared._Z11withoutSyncPi:
	.zero		2048


//--------------------- .nv.constant0._Z15syncPerformancePfi --------------------------
	.section	.nv.constant0._Z15syncPerformancePfi,"a",@progbits
	.sectionflags	@""
	.align	4
.nv.constant0._Z15syncPerformancePfi:
	.zero		908


//--------------------- .nv.constant0._Z14multiPhaseSyncPfi --------------------------
	.section	.nv.constant0._Z14multiPhaseSyncPfi,"a",@progbits
	.sectionflags	@""
	.align	4
.nv.constant0._Z14multiPhaseSyncPfi:
	.zero		908


//--------------------- .nv.constant0._Z22conditionalSyncCorrectPi --------------------------
	.section	.nv.constant0._Z22conditionalSyncCorrectPi,"a",@progbits
	.sectionflags	@""
	.align	4
.nv.constant0._Z22conditionalSyncCorrectPi:
	.zero		904


//--------------------- .nv.constant0._Z23conditionalSyncDeadlockPi --------------------------
	.section	.nv.constant0._Z23conditionalSyncDeadlockPi,"a",@progbits
	.sectionflags	@""
	.align	4
.nv.constant0._Z23conditionalSyncDeadlockPi:
	.zero		904


//--------------------- .nv.constant0._Z8withSyncPi --------------------------
	.section	.nv.constant0._Z8withSyncPi,"a",@progbits
	.sectionflags	@""
	.align	4
.nv.constant0._Z8withSyncPi:
	.zero		904


//--------------------- .nv.constant0._Z11withoutSyncPi --------------------------
	.section	.nv.constant0._Z11withoutSyncPi,"a",@progbits
	.sectionflags	@""
	.align	4
.nv.constant0._Z11withoutSyncPi:
	.zero		904


//--------------------- SYMBOLS --------------------------

	.type		.nv.reservedSmem.offset0,@object
	.size		.nv.reservedSmem.offset0,0x4
	.type		.nv.reservedSmem.cap,@object
	.size		.nv.reservedSmem.cap,0x4
